//
// Generated by NVIDIA NVVM Compiler
//
// Compiler Build ID: CL-36424714
// Cuda compilation tools, release 13.0, V13.0.88
// Based on NVVM 20.0.0
//

.version 9.0
.target sm_100
.address_size 64

	// .globl	_Z21singleBlockLifeKernelPji
// _ZZ21singleBlockLifeKernelPjiE4grid has been demoted

.visible .entry _Z21singleBlockLifeKernelPji(
	.param .u64 .ptr .align 1 _Z21singleBlockLifeKernelPji_param_0,
	.param .u32 _Z21singleBlockLifeKernelPji_param_1
)
{
	.reg .pred 	%p<4>;
	.reg .b16 	%rs<308>;
	.reg .b32 	%r<139>;
	.reg .b64 	%rd<9>;
	// demoted variable
	.shared .align 1 .b8 _ZZ21singleBlockLifeKernelPjiE4grid[1024];
	ld.param.u64 	%rd1, [_Z21singleBlockLifeKernelPji_param_0];
	ld.param.u32 	%r16, [_Z21singleBlockLifeKernelPji_param_1];
	cvta.to.global.u64 	%rd2, %rd1;
	mov.u32 	%r1, %tid.x;
	mul.wide.u32 	%rd3, %r1, 4;
	add.s64 	%rd4, %rd2, %rd3;
	ld.global.u32 	%r17, [%rd4];
	cvt.u16.u32 	%rs117, %r17;
	and.b16  	%rs118, %rs117, 128;
	and.b16  	%rs272, %rs117, 1;
	mov.u32 	%r18, _ZZ21singleBlockLifeKernelPjiE4grid;
	add.s32 	%r2, %r18, %r1;
	st.shared.u8 	[%r2], %rs272;
	shr.u16 	%rs119, %rs117, 1;
	and.b16  	%rs120, %rs119, 1;
	st.shared.u8 	[%r2+32], %rs120;
	shr.u16 	%rs121, %rs117, 2;
	and.b16  	%rs305, %rs121, 1;
	st.shared.u8 	[%r2+64], %rs305;
	shr.u16 	%rs122, %rs117, 3;
	and.b16  	%rs304, %rs122, 1;
	st.shared.u8 	[%r2+96], %rs304;
	shr.u16 	%rs123, %rs117, 4;
	and.b16  	%rs303, %rs123, 1;
	st.shared.u8 	[%r2+128], %rs303;
	shr.u16 	%rs124, %rs117, 5;
	and.b16  	%rs302, %rs124, 1;
	st.shared.u8 	[%r2+160], %rs302;
	shr.u16 	%rs125, %rs117, 6;
	and.b16  	%rs301, %rs125, 1;
	st.shared.u8 	[%r2+192], %rs301;
	shr.u16 	%rs300, %rs118, 7;
	st.shared.u8 	[%r2+224], %rs300;
	shr.u16 	%rs126, %rs117, 8;
	and.b16  	%rs299, %rs126, 1;
	st.shared.u8 	[%r2+256], %rs299;
	shr.u16 	%rs127, %rs117, 9;
	and.b16  	%rs298, %rs127, 1;
	st.shared.u8 	[%r2+288], %rs298;
	shr.u16 	%rs128, %rs117, 10;
	and.b16  	%rs297, %rs128, 1;
	st.shared.u8 	[%r2+320], %rs297;
	shr.u16 	%rs129, %rs117, 11;
	and.b16  	%rs296, %rs129, 1;
	st.shared.u8 	[%r2+352], %rs296;
	shr.u16 	%rs130, %rs117, 12;
	and.b16  	%rs295, %rs130, 1;
	st.shared.u8 	[%r2+384], %rs295;
	shr.u16 	%rs131, %rs117, 13;
	and.b16  	%rs294, %rs131, 1;
	st.shared.u8 	[%r2+416], %rs294;
	shr.u16 	%rs132, %rs117, 14;
	and.b16  	%rs293, %rs132, 1;
	st.shared.u8 	[%r2+448], %rs293;
	shr.u16 	%rs292, %rs117, 15;
	st.shared.u8 	[%r2+480], %rs292;
	{ .reg .b16 tmp; mov.b32 {tmp, %rs133}, %r17; }
	and.b16  	%rs291, %rs133, 1;
	st.shared.u8 	[%r2+512], %rs291;
	shr.u32 	%r19, %r17, 17;
	cvt.u16.u32 	%rs134, %r19;
	and.b16  	%rs290, %rs134, 1;
	st.shared.u8 	[%r2+544], %rs290;
	shr.u32 	%r20, %r17, 18;
	cvt.u16.u32 	%rs135, %r20;
	and.b16  	%rs289, %rs135, 1;
	st.shared.u8 	[%r2+576], %rs289;
	shr.u32 	%r21, %r17, 19;
	cvt.u16.u32 	%rs136, %r21;
	and.b16  	%rs288, %rs136, 1;
	st.shared.u8 	[%r2+608], %rs288;
	shr.u32 	%r22, %r17, 20;
	cvt.u16.u32 	%rs137, %r22;
	and.b16  	%rs287, %rs137, 1;
	st.shared.u8 	[%r2+640], %rs287;
	shr.u32 	%r23, %r17, 21;
	cvt.u16.u32 	%rs138, %r23;
	and.b16  	%rs286, %rs138, 1;
	st.shared.u8 	[%r2+672], %rs286;
	shr.u32 	%r24, %r17, 22;
	cvt.u16.u32 	%rs139, %r24;
	and.b16  	%rs285, %rs139, 1;
	st.shared.u8 	[%r2+704], %rs285;
	shr.u32 	%r25, %r17, 23;
	cvt.u16.u32 	%rs140, %r25;
	and.b16  	%rs284, %rs140, 1;
	st.shared.u8 	[%r2+736], %rs284;
	shr.u32 	%r26, %r17, 24;
	cvt.u16.u32 	%rs141, %r26;
	and.b16  	%rs283, %rs141, 1;
	st.shared.u8 	[%r2+768], %rs283;
	shr.u32 	%r27, %r17, 25;
	cvt.u16.u32 	%rs142, %r27;
	and.b16  	%rs282, %rs142, 1;
	st.shared.u8 	[%r2+800], %rs282;
	shr.u32 	%r28, %r17, 26;
	cvt.u16.u32 	%rs143, %r28;
	and.b16  	%rs281, %rs143, 1;
	st.shared.u8 	[%r2+832], %rs281;
	shr.u32 	%r29, %r17, 27;
	cvt.u16.u32 	%rs144, %r29;
	and.b16  	%rs280, %rs144, 1;
	st.shared.u8 	[%r2+864], %rs280;
	shr.u32 	%r30, %r17, 28;
	cvt.u16.u32 	%rs145, %r30;
	and.b16  	%rs279, %rs145, 1;
	st.shared.u8 	[%r2+896], %rs279;
	shr.u32 	%r31, %r17, 29;
	cvt.u16.u32 	%rs146, %r31;
	and.b16  	%rs278, %rs146, 1;
	st.shared.u8 	[%r2+928], %rs278;
	shr.u32 	%r32, %r17, 30;
	cvt.u16.u32 	%rs147, %r32;
	and.b16  	%rs277, %rs147, 1;
	st.shared.u8 	[%r2+960], %rs277;
	shr.u32 	%r33, %r17, 31;
	cvt.u16.u32 	%rs275, %r33;
	st.shared.u8 	[%r2+992], %rs275;
	setp.lt.s32 	%p1, %r16, 1;
	mov.b16 	%rs306, 0;
	@%p1 bra 	$L__BB0_7;
	add.s32 	%r35, %r1, -1;
	and.b32  	%r36, %r35, 31;
	add.s32 	%r37, %r1, 1;
	and.b32  	%r38, %r37, 31;
	add.s32 	%r3, %r18, %r36;
	add.s32 	%r4, %r18, %r38;
	ld.shared.u8 	%rs270, [%r3];
	ld.shared.u8 	%rs269, [%r4];
	add.s32 	%r5, %r3, 128;
	add.s32 	%r6, %r4, 128;
	mov.b32 	%r135, 0;
$L__BB0_2:
	ld.shared.u8 	%rs148, [%r3+992];
	and.b16  	%rs149, %rs148, 1;
	ld.shared.u8 	%rs150, [%r4+992];
	and.b16  	%rs151, %rs150, 1;
	add.s16 	%rs274, %rs151, %rs149;
	and.b16  	%rs152, %rs270, 1;
	and.b16  	%rs153, %rs269, 1;
	add.s16 	%rs273, %rs153, %rs152;
	mov.b32 	%r138, 64;
	mov.u32 	%r136, %r6;
	mov.u32 	%r137, %r5;
$L__BB0_3:
	ld.shared.u8 	%rs154, [%r137+-96];
	and.b16  	%rs155, %rs154, 1;
	ld.shared.u8 	%rs156, [%r136+-96];
	and.b16  	%rs157, %rs156, 1;
	add.s16 	%rs158, %rs157, %rs155;
	add.s32 	%r11, %r2, %r138;
	ld.shared.u8 	%rs159, [%r11+-32];
	add.s16 	%rs160, %rs274, %rs275;
	add.s16 	%rs161, %rs160, %rs273;
	add.s16 	%rs162, %rs161, %rs159;
	add.s16 	%rs163, %rs162, %rs158;
	shr.u16 	%rs164, %rs163, 1;
	not.b16 	%rs165, %rs164;
	or.b16  	%rs166, %rs163, %rs272;
	shl.b16 	%rs167, %rs166, 1;
	and.b16  	%rs168, %rs163, %rs165;
	and.b16  	%rs169, %rs168, %rs167;
	and.b16  	%rs170, %rs169, 2;
	ld.shared.u8 	%rs171, [%r11+-64];
	or.b16  	%rs172, %rs170, %rs171;
	st.shared.u8 	[%r11+-64], %rs172;
	ld.shared.u8 	%rs173, [%r137+-64];
	and.b16  	%rs174, %rs173, 1;
	ld.shared.u8 	%rs175, [%r136+-64];
	and.b16  	%rs176, %rs175, 1;
	add.s16 	%rs44, %rs176, %rs174;
	ld.shared.u8 	%rs45, [%r11];
	add.s16 	%rs177, %rs273, %rs272;
	add.s16 	%rs178, %rs177, %rs158;
	add.s16 	%rs179, %rs178, %rs45;
	add.s16 	%rs180, %rs179, %rs44;
	shr.u16 	%rs181, %rs180, 1;
	not.b16 	%rs182, %rs181;
	or.b16  	%rs183, %rs180, %rs159;
	shl.b16 	%rs184, %rs183, 1;
	and.b16  	%rs185, %rs180, %rs182;
	and.b16  	%rs186, %rs185, %rs184;
	and.b16  	%rs187, %rs186, 2;
	or.b16  	%rs188, %rs187, %rs159;
	st.shared.u8 	[%r11+-32], %rs188;
	ld.shared.u8 	%rs189, [%r137+-32];
	and.b16  	%rs190, %rs189, 1;
	ld.shared.u8 	%rs191, [%r136+-32];
	and.b16  	%rs192, %rs191, 1;
	add.s16 	%rs274, %rs192, %rs190;
	ld.shared.u8 	%rs275, [%r11+32];
	add.s16 	%rs193, %rs158, %rs159;
	add.s16 	%rs194, %rs193, %rs44;
	add.s16 	%rs195, %rs194, %rs275;
	add.s16 	%rs196, %rs195, %rs274;
	shr.u16 	%rs197, %rs196, 1;
	not.b16 	%rs198, %rs197;
	or.b16  	%rs199, %rs196, %rs45;
	shl.b16 	%rs200, %rs199, 1;
	and.b16  	%rs201, %rs196, %rs198;
	and.b16  	%rs202, %rs201, %rs200;
	and.b16  	%rs203, %rs202, 2;
	or.b16  	%rs204, %rs203, %rs45;
	st.shared.u8 	[%r11], %rs204;
	setp.eq.s32 	%p2, %r138, 960;
	@%p2 bra 	$L__BB0_5;
	ld.shared.u8 	%rs205, [%r137];
	and.b16  	%rs206, %rs205, 1;
	ld.shared.u8 	%rs207, [%r136];
	and.b16  	%rs208, %rs207, 1;
	add.s16 	%rs273, %rs208, %rs206;
	ld.shared.u8 	%rs272, [%r11+64];
	add.s16 	%rs209, %rs44, %rs45;
	add.s16 	%rs210, %rs209, %rs274;
	add.s16 	%rs211, %rs210, %rs272;
	add.s16 	%rs212, %rs211, %rs273;
	shr.u16 	%rs213, %rs212, 1;
	not.b16 	%rs214, %rs213;
	or.b16  	%rs215, %rs212, %rs275;
	shl.b16 	%rs216, %rs215, 1;
	and.b16  	%rs217, %rs212, %rs214;
	and.b16  	%rs218, %rs217, %rs216;
	and.b16  	%rs219, %rs218, 2;
	or.b16  	%rs220, %rs219, %rs275;
	st.shared.u8 	[%r11+32], %rs220;
	add.s32 	%r138, %r138, 128;
	add.s32 	%r137, %r137, 128;
	add.s32 	%r136, %r136, 128;
	bra.uni 	$L__BB0_3;
$L__BB0_5:
	ld.param.u32 	%r134, [_Z21singleBlockLifeKernelPji_param_1];
	ld.shared.u8 	%rs270, [%r3];
	and.b16  	%rs221, %rs270, 1;
	ld.shared.u8 	%rs269, [%r4];
	and.b16  	%rs222, %rs269, 1;
	ld.shared.u8 	%rs272, [%r2];
	and.b16  	%rs223, %rs272, 1;
	add.s16 	%rs224, %rs44, %rs45;
	add.s16 	%rs225, %rs224, %rs274;
	add.s16 	%rs226, %rs225, %rs221;
	add.s16 	%rs227, %rs226, %rs222;
	add.s16 	%rs228, %rs227, %rs223;
	shr.u16 	%rs229, %rs228, 1;
	not.b16 	%rs230, %rs229;
	or.b16  	%rs231, %rs228, %rs275;
	shl.b16 	%rs232, %rs231, 1;
	and.b16  	%rs233, %rs228, %rs230;
	and.b16  	%rs234, %rs233, %rs232;
	and.b16  	%rs235, %rs234, 2;
	ld.shared.u8 	%rs236, [%r2+992];
	or.b16  	%rs275, %rs235, %rs236;
	st.shared.u8 	[%r2+992], %rs275;
	add.s32 	%r135, %r135, 1;
	setp.ne.s32 	%p3, %r135, %r134;
	@%p3 bra 	$L__BB0_2;
	mov.u32 	%r41, %tid.x;
	mov.u32 	%r42, _ZZ21singleBlockLifeKernelPjiE4grid;
	add.s32 	%r43, %r42, %r41;
	ld.shared.u8 	%rs237, [%r43+32];
	ld.shared.u8 	%rs305, [%r43+64];
	ld.shared.u8 	%rs304, [%r43+96];
	ld.shared.u8 	%rs303, [%r43+128];
	ld.shared.u8 	%rs302, [%r43+160];
	ld.shared.u8 	%rs301, [%r43+192];
	ld.shared.u8 	%rs300, [%r43+224];
	ld.shared.u8 	%rs299, [%r43+256];
	ld.shared.u8 	%rs298, [%r43+288];
	ld.shared.u8 	%rs297, [%r43+320];
	ld.shared.u8 	%rs296, [%r43+352];
	ld.shared.u8 	%rs295, [%r43+384];
	ld.shared.u8 	%rs294, [%r43+416];
	ld.shared.u8 	%rs293, [%r43+448];
	ld.shared.u8 	%rs292, [%r43+480];
	ld.shared.u8 	%rs291, [%r43+512];
	ld.shared.u8 	%rs290, [%r43+544];
	ld.shared.u8 	%rs289, [%r43+576];
	ld.shared.u8 	%rs288, [%r43+608];
	ld.shared.u8 	%rs287, [%r43+640];
	ld.shared.u8 	%rs286, [%r43+672];
	ld.shared.u8 	%rs285, [%r43+704];
	ld.shared.u8 	%rs284, [%r43+736];
	ld.shared.u8 	%rs283, [%r43+768];
	ld.shared.u8 	%rs282, [%r43+800];
	ld.shared.u8 	%rs281, [%r43+832];
	ld.shared.u8 	%rs280, [%r43+864];
	ld.shared.u8 	%rs279, [%r43+896];
	ld.shared.u8 	%rs278, [%r43+928];
	ld.shared.u8 	%rs277, [%r43+960];
	and.b16  	%rs306, %rs237, 2;
$L__BB0_7:
	ld.param.u64 	%rd8, [_Z21singleBlockLifeKernelPji_param_0];
	shr.u16 	%rs238, %rs272, 1;
	and.b16  	%rs239, %rs238, 1;
	or.b16  	%rs240, %rs306, %rs239;
	shl.b16 	%rs241, %rs305, 1;
	and.b16  	%rs242, %rs241, 4;
	or.b16  	%rs243, %rs242, %rs240;
	shl.b16 	%rs244, %rs304, 2;
	and.b16  	%rs245, %rs244, 8;
	or.b16  	%rs246, %rs245, %rs243;
	shl.b16 	%rs247, %rs303, 3;
	and.b16  	%rs248, %rs247, 16;
	or.b16  	%rs249, %rs248, %rs246;
	shl.b16 	%rs250, %rs302, 4;
	and.b16  	%rs251, %rs250, 32;
	or.b16  	%rs252, %rs251, %rs249;
	shl.b16 	%rs253, %rs301, 5;
	and.b16  	%rs254, %rs253, 64;
	or.b16  	%rs255, %rs254, %rs252;
	shl.b16 	%rs256, %rs300, 6;
	and.b16  	%rs257, %rs256, 128;
	or.b16  	%rs258, %rs257, %rs255;
	cvt.u32.u16 	%r44, %rs258;
	and.b32  	%r45, %r44, 255;
	shl.b16 	%rs259, %rs299, 7;
	cvt.u32.u16 	%r46, %rs259;
	and.b32  	%r47, %r46, 256;
	or.b32  	%r48, %r47, %r45;
	shl.b16 	%rs260, %rs298, 8;
	cvt.u32.u16 	%r49, %rs260;
	and.b32  	%r50, %r49, 512;
	or.b32  	%r51, %r50, %r48;
	shl.b16 	%rs261, %rs297, 9;
	cvt.u32.u16 	%r52, %rs261;
	and.b32  	%r53, %r52, 1024;
	or.b32  	%r54, %r53, %r51;
	shl.b16 	%rs262, %rs296, 10;
	cvt.u32.u16 	%r55, %rs262;
	and.b32  	%r56, %r55, 2048;
	or.b32  	%r57, %r56, %r54;
	shl.b16 	%rs263, %rs295, 11;
	cvt.u32.u16 	%r58, %rs263;
	and.b32  	%r59, %r58, 4096;
	or.b32  	%r60, %r59, %r57;
	shl.b16 	%rs264, %rs294, 12;
	cvt.u32.u16 	%r61, %rs264;
	and.b32  	%r62, %r61, 8192;
	or.b32  	%r63, %r62, %r60;
	shl.b16 	%rs265, %rs293, 13;
	cvt.u32.u16 	%r64, %rs265;
	and.b32  	%r65, %r64, 16384;
	or.b32  	%r66, %r65, %r63;
	shl.b16 	%rs266, %rs292, 14;
	cvt.u32.u16 	%r67, %rs266;
	and.b32  	%r68, %r67, 32768;
	or.b32  	%r69, %r68, %r66;
	cvt.u32.u16 	%r70, %rs291;
	shl.b32 	%r71, %r70, 15;
	and.b32  	%r72, %r71, 65536;
	or.b32  	%r73, %r72, %r69;
	cvt.u32.u16 	%r74, %rs290;
	shl.b32 	%r75, %r74, 16;
	and.b32  	%r76, %r75, 131072;
	or.b32  	%r77, %r76, %r73;
	cvt.u32.u16 	%r78, %rs289;
	shl.b32 	%r79, %r78, 17;
	and.b32  	%r80, %r79, 262144;
	or.b32  	%r81, %r80, %r77;
	cvt.u32.u16 	%r82, %rs288;
	shl.b32 	%r83, %r82, 18;
	and.b32  	%r84, %r83, 524288;
	or.b32  	%r85, %r84, %r81;
	cvt.u32.u16 	%r86, %rs287;
	shl.b32 	%r87, %r86, 19;
	and.b32  	%r88, %r87, 1048576;
	or.b32  	%r89, %r88, %r85;
	cvt.u32.u16 	%r90, %rs286;
	shl.b32 	%r91, %r90, 20;
	and.b32  	%r92, %r91, 2097152;
	or.b32  	%r93, %r92, %r89;
	cvt.u32.u16 	%r94, %rs285;
	shl.b32 	%r95, %r94, 21;
	and.b32  	%r96, %r95, 4194304;
	or.b32  	%r97, %r96, %r93;
	cvt.u32.u16 	%r98, %rs284;
	shl.b32 	%r99, %r98, 22;
	and.b32  	%r100, %r99, 8388608;
	or.b32  	%r101, %r100, %r97;
	cvt.u32.u16 	%r102, %rs283;
	shl.b32 	%r103, %r102, 23;
	and.b32  	%r104, %r103, 16777216;
	or.b32  	%r105, %r104, %r101;
	cvt.u32.u16 	%r106, %rs282;
	shl.b32 	%r107, %r106, 24;
	and.b32  	%r108, %r107, 33554432;
	or.b32  	%r109, %r108, %r105;
	cvt.u32.u16 	%r110, %rs281;
	shl.b32 	%r111, %r110, 25;
	and.b32  	%r112, %r111, 67108864;
	or.b32  	%r113, %r112, %r109;
	cvt.u32.u16 	%r114, %rs280;
	shl.b32 	%r115, %r114, 26;
	and.b32  	%r116, %r115, 134217728;
	or.b32  	%r117, %r116, %r113;
	cvt.u32.u16 	%r118, %rs279;
	shl.b32 	%r119, %r118, 27;
	and.b32  	%r120, %r119, 268435456;
	or.b32  	%r121, %r120, %r117;
	cvt.u32.u16 	%r122, %rs278;
	shl.b32 	%r123, %r122, 28;
	and.b32  	%r124, %r123, 536870912;
	or.b32  	%r125, %r124, %r121;
	cvt.u32.u16 	%r126, %rs277;
	shl.b32 	%r127, %r126, 29;
	and.b32  	%r128, %r127, 1073741824;
	or.b32  	%r129, %r128, %r125;
	shr.u16 	%rs267, %rs275, 1;
	cvt.u32.u16 	%r130, %rs267;
	shl.b32 	%r131, %r130, 31;
	or.b32  	%r132, %r131, %r129;
	cvta.to.global.u64 	%rd5, %rd8;
	mov.u32 	%r133, %tid.x;
	mul.wide.u32 	%rd6, %r133, 4;
	add.s64 	%rd7, %rd5, %rd6;
	st.global.u32 	[%rd7], %r132;
	ret;

}


// ===== COMPILED SASS (sm_100) =====

	.target	sm_100

	.elftype	@"ET_EXEC"


//--------------------- .note.nv.tkinfo           --------------------------
	.section	.note.nv.tkinfo,"",@"SHT_NOTE"
	.sectionflags	@"SHF_NOTE_NV_TKINFO"
	.tkinfo
        /*0018*/ 	.word	0x00000002
        /*0030*/ 	.string	""
        /*0030*/ 	.string	"ptxas"
        /*0030*/ 	.string	"Cuda compilation tools, release 13.0, V13.0.88"
        /*0030*/ 	.string	"Build cuda_13.0.r13.0/compiler.36424714_0"
        /*0030*/ 	.string	"-arch sm_100 -m 64 "



//--------------------- .note.nv.cuinfo           --------------------------
	.section	.note.nv.cuinfo,"",@"SHT_NOTE"
	.sectionflags	@"SHF_NOTE_NV_CUINFO"
        /*0018*/ 	.short	0x0002
        /*001a*/ 	.short	0x0064
        /*001c*/ 	.short	0x0082
	.zero		2


//--------------------- .nv.info                  --------------------------
	.section	.nv.info,"",@"SHT_CUDA_INFO"
	.align	4


	//----- nvinfo : EIATTR_REGCOUNT
	.align		4
        /*0000*/ 	.byte	0x04, 0x2f
        /*0002*/ 	.short	(.L_1 - .L_0)
	.align		4
.L_0:
        /*0004*/ 	.word	index@(_Z21singleBlockLifeKernelPji)
        /*0008*/ 	.word	0x00000028


	//----- nvinfo : EIATTR_FRAME_SIZE
	.align		4
.L_1:
        /*000c*/ 	.byte	0x04, 0x11
        /*000e*/ 	.short	(.L_3 - .L_2)
	.align		4
.L_2:
        /*0010*/ 	.word	index@(_Z21singleBlockLifeKernelPji)
        /*0014*/ 	.word	0x00000000


	//----- nvinfo : EIATTR_MIN_STACK_SIZE
	.align		4
.L_3:
        /*0018*/ 	.byte	0x04, 0x12
        /*001a*/ 	.short	(.L_5 - .L_4)
	.align		4
.L_4:
        /*001c*/ 	.word	index@(_Z21singleBlockLifeKernelPji)
        /*0020*/ 	.word	0x00000000
.L_5:


//--------------------- .nv.compat                --------------------------
	.section	.nv.compat,"",@"SHT_CUDA_COMPAT_INFO"
	.align	4
        /*0000*/ 	.byte	0x02, 0x09, 0x00, 0x00, 0x02, 0x02, 0x01, 0x00, 0x02, 0x05, 0x05, 0x00, 0x03, 0x07, 0x01, 0x01
        /*0010*/ 	.byte	0x02, 0x03, 0x00, 0x00, 0x02, 0x06, 0x01, 0x00, 0x04, 0x0b, 0x08, 0x00, 0x09, 0x00, 0x00, 0x00
        /*0020*/ 	.byte	0x00, 0x00, 0x00, 0x00


//--------------------- .nv.info._Z21singleBlockLifeKernelPji --------------------------
	.section	.nv.info._Z21singleBlockLifeKernelPji,"",@"SHT_CUDA_INFO"
	.sectionflags	@""
	.align	4


	//----- nvinfo : EIATTR_CUDA_API_VERSION
	.align		4
        /*0000*/ 	.byte	0x04, 0x37
        /*0002*/ 	.short	(.L_7 - .L_6)
.L_6:
        /*0004*/ 	.word	0x00000082


	//----- nvinfo : EIATTR_KPARAM_INFO
	.align		4
.L_7:
        /*0008*/ 	.byte	0x04, 0x17
        /*000a*/ 	.short	(.L_9 - .L_8)
.L_8:
        /*000c*/ 	.word	0x00000000
        /*0010*/ 	.short	0x0001
        /*0012*/ 	.short	0x0008
        /*0014*/ 	.byte	0x00, 0xf0, 0x11, 0x00


	//----- nvinfo : EIATTR_KPARAM_INFO
	.align		4
.L_9:
        /*0018*/ 	.byte	0x04, 0x17
        /*001a*/ 	.short	(.L_11 - .L_10)
.L_10:
        /*001c*/ 	.word	0x00000000
        /*0020*/ 	.short	0x0000
        /*0022*/ 	.short	0x0000
        /*0024*/ 	.byte	0x00, 0xf5, 0x21, 0x00


	//----- nvinfo : EIATTR_SPARSE_MMA_MASK
	.align		4
.L_11:
        /*0028*/ 	.byte	0x03, 0x50
        /*002a*/ 	.short	0x0000


	//----- nvinfo : EIATTR_MAXREG_COUNT
	.align		4
        /*002c*/ 	.byte	0x03, 0x1b
        /*002e*/ 	.short	0x00ff


	//----- nvinfo : EIATTR_MERCURY_ISA_VERSION
	.align		4
        /*0030*/ 	.byte	0x03, 0x5f
        /*0032*/ 	.short	0x0101


	//----- nvinfo : EIATTR_VRC_CTA_INIT_COUNT
	.align		4
        /*0034*/ 	.byte	0x02, 0x4a
	.zero		1
	.zero		1


	//----- nvinfo : EIATTR_EXIT_INSTR_OFFSETS
	.align		4
        /*0038*/ 	.byte	0x04, 0x1c
        /*003a*/ 	.short	(.L_13 - .L_12)


	//   ....[0]....
.L_12:
        /*003c*/ 	.word	0x00001990


	//----- nvinfo : EIATTR_CBANK_PARAM_SIZE
	.align		4
.L_13:
        /*0040*/ 	.byte	0x03, 0x19
        /*0042*/ 	.short	0x000c


	//----- nvinfo : EIATTR_PARAM_CBANK
	.align		4
        /*0044*/ 	.byte	0x04, 0x0a
        /*0046*/ 	.short	(.L_15 - .L_14)
	.align		4
.L_14:
        /*0048*/ 	.word	index@(.nv.constant0._Z21singleBlockLifeKernelPji)
        /*004c*/ 	.short	0x0380
        /*004e*/ 	.short	0x000c


	//----- nvinfo : EIATTR_SW_WAR
	.align		4
.L_15:
        /*0050*/ 	.byte	0x04, 0x36
        /*0052*/ 	.short	(.L_17 - .L_16)
.L_16:
        /*0054*/ 	.word	0x00000008
.L_17:


//--------------------- .nv.callgraph             --------------------------
	.section	.nv.callgraph,"",@"SHT_CUDA_CALLGRAPH"
	.align	4
	.sectionentsize	8
	.align		4
        /*0000*/ 	.word	0x00000000
	.align		4
        /*0004*/ 	.word	0xffffffff
	.align		4
        /*0008*/ 	.word	0x00000000
	.align		4
        /*000c*/ 	.word	0xfffffffe
	.align		4
        /*0010*/ 	.word	0x00000000
	.align		4
        /*0014*/ 	.word	0xfffffffd
	.align		4
        /*0018*/ 	.word	0x00000000
	.align		4
        /*001c*/ 	.word	0xfffffffc


//--------------------- .text._Z21singleBlockLifeKernelPji --------------------------
	.section	.text._Z21singleBlockLifeKernelPji,"ax",@progbits
	.align	128
        .global         _Z21singleBlockLifeKernelPji
        .type           _Z21singleBlockLifeKernelPji,@function
        .size           _Z21singleBlockLifeKernelPji,(.L_x_4 - _Z21singleBlockLifeKernelPji)
        .other          _Z21singleBlockLifeKernelPji,@"STO_CUDA_ENTRY STV_DEFAULT"
_Z21singleBlockLifeKernelPji:
.text._Z21singleBlockLifeKernelPji:
[----:B------:R-:W-:Y:S01]  /*0000*/  LDC R1, c[0x0][0x37c] ;  /* 0x0000df00ff017b82 */ /* 0x000fe20000000800 */
[----:B------:R-:W0:Y:S07]  /*0010*/  S2R R14, SR_TID.X ;  /* 0x00000000000e7919 */ /* 0x000e2e0000002100 */
[----:B------:R-:W0:Y:S01]  /*0020*/  LDC.64 R2, c[0x0][0x380] ;  /* 0x0000e000ff027b82 */ /* 0x000e220000000a00 */
[----:B------:R-:W1:Y:S01]  /*0030*/  LDCU.64 UR8, c[0x0][0x358] ;  /* 0x00006b00ff0877ac */ /* 0x000e620008000a00 */
[----:B------:R-:W2:Y:S01]  /*0040*/  LDCU UR6, c[0x0][0x388] ;  /* 0x00007100ff0677ac */ /* 0x000ea20008000800 */
[----:B0-----:R-:W-:-:S05]  /*0050*/  IMAD.WIDE.U32 R2, R14, 0x4, R2 ;  /* 0x000000040e027825 */ /* 0x001fca00078e0002 */
[----:B-1----:R-:W3:Y:S01]  /*0060*/  LDG.E R9, desc[UR8][R2.64] ;  /* 0x0000000802097981 */ /* 0x002ee2000c1e1900 */
[----:B------:R-:W0:Y:S01]  /*0070*/  S2UR UR5, SR_CgaCtaId ;  /* 0x00000000000579c3 */ /* 0x000e220000008800 */
[----:B------:R-:W-:Y:S01]  /*0080*/  UMOV UR4, 0x400 ;  /* 0x0000040000047882 */ /* 0x000fe20000000000 */
[----:B--2---:R-:W-:Y:S02]  /*0090*/  UISETP.GE.AND UP0, UPT, UR6, 0x1, UPT ;  /* 0x000000010600788c */ /* 0x004fe4000bf06270 */
[----:B0-----:R-:W-:Y:S01]  /*00a0*/  ULEA UR4, UR5, UR4, 0x18 ;  /* 0x0000000405047291 */ /* 0x001fe2000f8ec0ff */
[----:B---3--:R-:W-:Y:S02]  /*00b0*/  LOP3.LUT R6, R9, 0xffff, RZ, 0xc0, !PT ;  /* 0x0000ffff09067812 */ /* 0x008fe400078ec0ff */
[--C-:B------:R-:W-:Y:S02]  /*00c0*/  SHF.R.U32.HI R36, RZ, 0x17, R9.reuse ;  /* 0x00000017ff247819 */ /* 0x100fe40000011609 */
[----:B------:R-:W-:-:S02]  /*00d0*/  SHF.R.U32.HI R34, RZ, 0x18, R9 ;  /* 0x00000018ff227819 */ /* 0x000fc40000011609 */
[--C-:B------:R-:W-:Y:S02]  /*00e0*/  SHF.R.U32.HI R32, RZ, 0x19, R9.reuse ;  /* 0x00000019ff207819 */ /* 0x100fe40000011609 */
[--C-:B------:R-:W-:Y:S02]  /*00f0*/  SHF.R.U32.HI R22, RZ, 0x1c, R9.reuse ;  /* 0x0000001cff167819 */ /* 0x100fe40000011609 */
[--C-:B------:R-:W-:Y:S02]  /*0100*/  SHF.R.U32.HI R24, RZ, 0x1d, R9.reuse ;  /* 0x0000001dff187819 */ /* 0x100fe40000011609 */
[----:B------:R-:W-:Y:S02]  /*0110*/  SHF.R.U32.HI R26, RZ, 0x1e, R9 ;  /* 0x0000001eff1a7819 */ /* 0x000fe40000011609 */
[--C-:B------:R-:W-:Y:S02]  /*0120*/  SHF.R.U32.HI R16, RZ, 0x2, R6.reuse ;  /* 0x00000002ff107819 */ /* 0x100fe40000011606 */
[----:B------:R-:W-:-:S02]  /*0130*/  SHF.R.U32.HI R17, RZ, 0x3, R6 ;  /* 0x00000003ff117819 */ /* 0x000fc40000011606 */
[--C-:B------:R-:W-:Y:S02]  /*0140*/  SHF.R.U32.HI R19, RZ, 0x4, R6.reuse ;  /* 0x00000004ff137819 */ /* 0x100fe40000011606 */
[--C-:B------:R-:W-:Y:S02]  /*0150*/  SHF.R.U32.HI R21, RZ, 0x5, R6.reuse ;  /* 0x00000005ff157819 */ /* 0x100fe40000011606 */
[--C-:B------:R-:W-:Y:S02]  /*0160*/  SHF.R.U32.HI R23, RZ, 0x6, R6.reuse ;  /* 0x00000006ff177819 */ /* 0x100fe40000011606 */
[--C-:B------:R-:W-:Y:S02]  /*0170*/  SHF.R.U32.HI R25, RZ, 0x8, R6.reuse ;  /* 0x00000008ff197819 */ /* 0x100fe40000011606 */
[--C-:B------:R-:W-:Y:S02]  /*0180*/  SHF.R.U32.HI R27, RZ, 0x9, R6.reuse ;  /* 0x00000009ff1b7819 */ /* 0x100fe40000011606 */
[----:B------:R-:W-:-:S02]  /*0190*/  SHF.R.U32.HI R29, RZ, 0xa, R6 ;  /* 0x0000000aff1d7819 */ /* 0x000fc40000011606 */
[--C-:B------:R-:W-:Y:S02]  /*01a0*/  SHF.R.U32.HI R31, RZ, 0xb, R6.reuse ;  /* 0x0000000bff1f7819 */ /* 0x100fe40000011606 */
[--C-:B------:R-:W-:Y:S02]  /*01b0*/  SHF.R.U32.HI R33, RZ, 0xc, R6.reuse ;  /* 0x0000000cff217819 */ /* 0x100fe40000011606 */
[--C-:B------:R-:W-:Y:S02]  /*01c0*/  SHF.R.U32.HI R35, RZ, 0xd, R6.reuse ;  /* 0x0000000dff237819 */ /* 0x100fe40000011606 */
[----:B------:R-:W-:Y:S02]  /*01d0*/  SHF.R.U32.HI R37, RZ, 0xe, R6 ;  /* 0x0000000eff257819 */ /* 0x000fe40000011606 */
[----:B------:R-:W-:Y:S02]  /*01e0*/  LOP3.LUT R36, R36, 0x1, RZ, 0xc0, !PT ;  /* 0x0000000124247812 */ /* 0x000fe400078ec0ff */
[----:B------:R-:W-:-:S02]  /*01f0*/  LOP3.LUT R34, R34, 0x1, RZ, 0xc0, !PT ;  /* 0x0000000122227812 */ /* 0x000fc400078ec0ff */
[----:B------:R-:W-:Y:S01]  /*0200*/  LOP3.LUT R32, R32, 0x1, RZ, 0xc0, !PT ;  /* 0x0000000120207812 */ /* 0x000fe200078ec0ff */
[----:B------:R-:W-:Y:S01]  /*0210*/  STS.U8 [R14+UR4+0x2e0], R36 ;  /* 0x0002e0240e007988 */ /* 0x000fe20008000004 */
[----:B------:R-:W-:Y:S02]  /*0220*/  LOP3.LUT R22, R22, 0x1, RZ, 0xc0, !PT ;  /* 0x0000000116167812 */ /* 0x000fe400078ec0ff */
[----:B------:R-:W-:Y:S01]  /*0230*/  LOP3.LUT R24, R24, 0x1, RZ, 0xc0, !PT ;  /* 0x0000000118187812 */ /* 0x000fe200078ec0ff */
[----:B------:R-:W-:Y:S01]  /*0240*/  STS.U8 [R14+UR4+0x300], R34 ;  /* 0x000300220e007988 */ /* 0x000fe20008000004 */
[----:B------:R-:W-:Y:S02]  /*0250*/  LOP3.LUT R26, R26, 0x1, RZ, 0xc0, !PT ;  /* 0x000000011a1a7812 */ /* 0x000fe400078ec0ff */
[----:B------:R-:W-:Y:S01]  /*0260*/  LOP3.LUT R16, R16, 0x1, RZ, 0xc0, !PT ;  /* 0x0000000110107812 */ /* 0x000fe200078ec0ff */
[----:B------:R-:W-:Y:S01]  /*0270*/  STS.U8 [R14+UR4+0x320], R32 ;  /* 0x000320200e007988 */ /* 0x000fe20008000004 */
        /* <DEDUP_REMOVED lines=16> */
[----:B------:R-:W-:Y:S01]  /*0380*/  SHF.R.U32.HI R0, RZ, 0x1, R6 ;  /* 0x00000001ff007819 */ /* 0x000fe20000011606 */
[----:B------:R-:W-:Y:S01]  /*0390*/  STS.U8 [R14+UR4+0x80], R19 ;  /* 0x000080130e007988 */ /* 0x000fe20008000004 */
[----:B------:R-:W-:-:S02]  /*03a0*/  LOP3.LUT R5, R9, 0x1, RZ, 0xc0, !PT ;  /* 0x0000000109057812 */ /* 0x000fc400078ec0ff */
[C---:B------:R-:W-:Y:S01]  /*03b0*/  PRMT R4, R9.reuse, 0x7632, R4 ;  /* 0x0000763209047816 */ /* 0x040fe20000000004 */
[----:B------:R-:W-:Y:S01]  /*03c0*/  STS.U8 [R14+UR4+0xa0], R21 ;  /* 0x0000a0150e007988 */ /* 0x000fe20008000004 */
[--C-:B------:R-:W-:Y:S02]  /*03d0*/  SHF.R.U32.HI R8, RZ, 0x11, R9.reuse ;  /* 0x00000011ff087819 */ /* 0x100fe40000011609 */
[----:B------:R-:W-:Y:S01]  /*03e0*/  LOP3.LUT R11, R0, 0x1, RZ, 0xc0, !PT ;  /* 0x00000001000b7812 */ /* 0x000fe200078ec0ff */
[----:B------:R-:W-:Y:S01]  /*03f0*/  STS.U8 [R14+UR4+0xc0], R23 ;  /* 0x0000c0170e007988 */ /* 0x000fe20008000004 */
[----:B------:R-:W-:Y:S02]  /*0400*/  LOP3.LUT R7, R9, 0x80, RZ, 0xc0, !PT ;  /* 0x0000008009077812 */ /* 0x000fe400078ec0ff */
[--C-:B------:R-:W-:Y:S01]  /*0410*/  SHF.R.U32.HI R18, RZ, 0x15, R9.reuse ;  /* 0x00000015ff127819 */ /* 0x100fe20000011609 */
[----:B------:R-:W-:Y:S01]  /*0420*/  STS.U8 [R14+UR4+0x100], R25 ;  /* 0x000100190e007988 */ /* 0x000fe20008000004 */
[----:B------:R-:W-:-:S02]  /*0430*/  SHF.R.U32.HI R20, RZ, 0x16, R9 ;  /* 0x00000016ff147819 */ /* 0x000fc40000011609 */
[--C-:B------:R-:W-:Y:S01]  /*0440*/  SHF.R.U32.HI R3, RZ, 0x12, R9.reuse ;  /* 0x00000012ff037819 */ /* 0x100fe20000011609 */
[----:B------:R-:W-:Y:S01]  /*0450*/  STS.U8 [R14+UR4+0x120], R27 ;  /* 0x0001201b0e007988 */ /* 0x000fe20008000004 */
[--C-:B------:R-:W-:Y:S02]  /*0460*/  SHF.R.U32.HI R2, RZ, 0x13, R9.reuse ;  /* 0x00000013ff027819 */ /* 0x100fe40000011609 */
[--C-:B------:R-:W-:Y:S01]  /*0470*/  SHF.R.U32.HI R0, RZ, 0x14, R9.reuse ;  /* 0x00000014ff007819 */ /* 0x100fe20000011609 */
[----:B------:R-:W-:Y:S01]  /*0480*/  STS.U8 [R14+UR4+0x140], R29 ;  /* 0x0001401d0e007988 */ /* 0x000fe20008000004 */
[--C-:B------:R-:W-:Y:S02]  /*0490*/  SHF.R.U32.HI R30, RZ, 0x1a, R9.reuse ;  /* 0x0000001aff1e7819 */ /* 0x100fe40000011609 */
[----:B------:R-:W-:Y:S01]  /*04a0*/  SHF.R.U32.HI R28, RZ, 0x1b, R9 ;  /* 0x0000001bff1c7819 */ /* 0x000fe20000011609 */
[----:B------:R-:W-:Y:S01]  /*04b0*/  STS.U8 [R14+UR4+0x160], R31 ;  /* 0x0001601f0e007988 */ /* 0x000fe20008000004 */
[----:B------:R-:W-:-:S02]  /*04c0*/  PRMT R15, R5, 0x7610, R15 ;  /* 0x00007610050f7816 */ /* 0x000fc4000000000f */
[----:B------:R-:W-:Y:S01]  /*04d0*/  SHF.R.U32.HI R9, RZ, 0x1f, R9 ;  /* 0x0000001fff097819 */ /* 0x000fe20000011609 */
[----:B------:R-:W-:Y:S01]  /*04e0*/  STS.U8 [R14+UR4+0x180], R33 ;  /* 0x000180210e007988 */ /* 0x000fe20008000004 */
[----:B------:R-:W-:Y:S02]  /*04f0*/  SHF.R.U32.HI R7, RZ, 0x7, R7 ;  /* 0x00000007ff077819 */ /* 0x000fe40000011607 */
[----:B------:R-:W-:Y:S01]  /*0500*/  SHF.R.U32.HI R6, RZ, 0xf, R6 ;  /* 0x0000000fff067819 */ /* 0x000fe20000011606 */
[----:B------:R-:W-:Y:S01]  /*0510*/  STS.U8 [R14+UR4+0x1a0], R35 ;  /* 0x0001a0230e007988 */ /* 0x000fe20008000004 */
[----:B------:R-:W-:Y:S02]  /*0520*/  LOP3.LUT R18, R18, 0x1, RZ, 0xc0, !PT ;  /* 0x0000000112127812 */ /* 0x000fe400078ec0ff */
[----:B------:R-:W-:Y:S01]  /*0530*/  LOP3.LUT R20, R20, 0x1, RZ, 0xc0, !PT ;  /* 0x0000000114147812 */ /* 0x000fe200078ec0ff */
[----:B------:R-:W-:Y:S01]  /*0540*/  STS.U8 [R14+UR4+0x1c0], R37 ;  /* 0x0001c0250e007988 */ /* 0x000fe20008000004 */
[----:B------:R-:W-:-:S02]  /*0550*/  LOP3.LUT R3, R3, 0x1, RZ, 0xc0, !PT ;  /* 0x0000000103037812 */ /* 0x000fc400078ec0ff */
[----:B------:R-:W-:Y:S01]  /*0560*/  LOP3.LUT R2, R2, 0x1, RZ, 0xc0, !PT ;  /* 0x0000000102027812 */ /* 0x000fe200078ec0ff */
[----:B------:R0:W-:Y:S01]  /*0570*/  STS.U8 [R14+UR4], R5 ;  /* 0x000000050e007988 */ /* 0x0001e20008000004 */
[----:B------:R-:W-:Y:S02]  /*0580*/  LOP3.LUT R0, R0, 0x1, RZ, 0xc0, !PT ;  /* 0x0000000100007812 */ /* 0x000fe400078ec0ff */
[----:B------:R-:W-:Y:S01]  /*0590*/  LOP3.LUT R30, R30, 0x1, RZ, 0xc0, !PT ;  /* 0x000000011e1e7812 */ /* 0x000fe200078ec0ff */
[----:B------:R1:W-:Y:S01]  /*05a0*/  STS.U8 [R14+UR4+0x3e0], R9 ;  /* 0x0003e0090e007988 */ /* 0x0003e20008000004 */
[----:B------:R-:W-:Y:S02]  /*05b0*/  LOP3.LUT R28, R28, 0x1, RZ, 0xc0, !PT ;  /* 0x000000011c1c7812 */ /* 0x000fe400078ec0ff */
[----:B------:R-:W-:Y:S01]  /*05c0*/  PRMT R13, R9, 0x7610, R13 ;  /* 0x00007610090d7816 */ /* 0x000fe2000000000d */
[----:B------:R2:W-:Y:S01]  /*05d0*/  STS.U8 [R14+UR4+0x20], R11 ;  /* 0x0000200b0e007988 */ /* 0x0005e20008000004 */
[----:B------:R-:W-:-:S02]  /*05e0*/  PRMT R12, R7, 0x7610, R12 ;  /* 0x00007610070c7816 */ /* 0x000fc4000000000c */
[----:B0-----:R-:W-:Y:S01]  /*05f0*/  LOP3.LUT R5, R4, 0x1, RZ, 0xc0, !PT ;  /* 0x0000000104057812 */ /* 0x001fe200078ec0ff */
[----:B------:R0:W-:Y:S01]  /*0600*/  STS.U8 [R14+UR4+0xe0], R7 ;  /* 0x0000e0070e007988 */ /* 0x0001e20008000004 */
[----:B------:R-:W-:Y:S02]  /*0610*/  LOP3.LUT R4, R8, 0x1, RZ, 0xc0, !PT ;  /* 0x0000000108047812 */ /* 0x000fe400078ec0ff */
[----:B------:R-:W-:Y:S01]  /*0620*/  PRMT R10, R5, 0x7610, R10 ;  /* 0x00007610050a7816 */ /* 0x000fe2000000000a */
[----:B------:R3:W-:Y:S01]  /*0630*/  STS.U8 [R14+UR4+0x200], R5 ;  /* 0x000200050e007988 */ /* 0x0007e20008000004 */
[----:B-1----:R-:W-:Y:S02]  /*0640*/  PRMT R9, R4, 0x7610, R9 ;  /* 0x0000761004097816 */ /* 0x002fe40000000009 */
[----:B--2---:R-:W-:Y:S01]  /*0650*/  PRMT R11, R6, 0x7610, R11 ;  /* 0x00007610060b7816 */ /* 0x004fe2000000000b */
[----:B------:R1:W-:Y:S01]  /*0660*/  STS.U8 [R14+UR4+0x220], R4 ;  /* 0x000220040e007988 */ /* 0x0003e20008000004 */
[----:B------:R-:W-:-:S02]  /*0670*/  PRMT R8, R3, 0x7610, R8 ;  /* 0x0000761003087816 */ /* 0x000fc40000000008 */
[----:B0-----:R-:W-:Y:S01]  /*0680*/  PRMT R7, R2, 0x7610, R7 ;  /* 0x0000761002077816 */ /* 0x001fe20000000007 */
[----:B------:R0:W-:Y:S01]  /*0690*/  STS.U8 [R14+UR4+0x1e0], R6 ;  /* 0x0001e0060e007988 */ /* 0x0001e20008000004 */
[----:B---3--:R-:W-:-:S03]  /*06a0*/  PRMT R5, R18, 0x7610, R5 ;  /* 0x0000761012057816 */ /* 0x008fc60000000005 */
[----:B------:R2:W-:Y:S01]  /*06b0*/  STS.U8 [R14+UR4+0x2a0], R18 ;  /* 0x0002a0120e007988 */ /* 0x0005e20008000004 */
[----:B-1----:R-:W-:-:S03]  /*06c0*/  PRMT R4, R20, 0x7610, R4 ;  /* 0x0000761014047816 */ /* 0x002fc60000000004 */
[----:B------:R1:W-:Y:S01]  /*06d0*/  STS.U8 [R14+UR4+0x2c0], R20 ;  /* 0x0002c0140e007988 */ /* 0x0003e20008000004 */
[----:B0-----:R-:W-:-:S03]  /*06e0*/  PRMT R6, R0, 0x7610, R6 ;  /* 0x0000761000067816 */ /* 0x001fc60000000006 */
[----:B------:R0:W-:Y:S01]  /*06f0*/  STS.U8 [R14+UR4+0x240], R3 ;  /* 0x000240030e007988 */ /* 0x0001e20008000004 */
[----:B--2---:R-:W-:-:S03]  /*0700*/  PRMT R18, R30, 0x7610, R18 ;  /* 0x000076101e127816 */ /* 0x004fc60000000012 */
[----:B------:R2:W-:Y:S01]  /*0710*/  STS.U8 [R14+UR4+0x260], R2 ;  /* 0x000260020e007988 */ /* 0x0005e20008000004 */
[----:B-1----:R-:W-:-:S03]  /*0720*/  PRMT R20, R28, 0x7610, R20 ;  /* 0x000076101c147816 */ /* 0x002fc60000000014 */
[----:B------:R1:W-:Y:S01]  /*0730*/  STS.U8 [R14+UR4+0x280], R0 ;  /* 0x000280000e007988 */ /* 0x0003e20008000004 */
[----:B0-----:R-:W-:-:S03]  /*0740*/  PRMT R3, R36, 0x7610, R3 ;  /* 0x0000761024037816 */ /* 0x001fc60000000003 */
[----:B------:R0:W-:Y:S01]  /*0750*/  STS.U8 [R14+UR4+0x340], R30 ;  /* 0x0003401e0e007988 */ /* 0x0001e20008000004 */
[----:B--2---:R-:W-:-:S03]  /*0760*/  PRMT R2, R34, 0x7610, R2 ;  /* 0x0000761022027816 */ /* 0x004fc60000000002 */
[----:B------:R2:W-:Y:S01]  /*0770*/  STS.U8 [R14+UR4+0x360], R28 ;  /* 0x0003601c0e007988 */ /* 0x0005e20008000004 */
[----:B-1----:R-:W-:Y:S02]  /*0780*/  PRMT R0, R32, 0x7610, R0 ;  /* 0x0000761020007816 */ /* 0x002fe40000000000 */
[----:B0-----:R-:W-:Y:S01]  /*0790*/  PRMT R30, RZ, 0x7610, R30 ;  /* 0x00007610ff1e7816 */ /* 0x001fe2000000001e */
[----:B--2---:R-:W-:Y:S01]  /*07a0*/  VIADD R28, R14, UR4 ;  /* 0x000000040e1c7c36 */ /* 0x004fe20008000000 */
[----:B------:R-:W-:Y:S06]  /*07b0*/  BRA.U !UP0, `(.L_x_0) ;  /* 0x0000000d08287547 */ /* 0x000fec000b800000 */
[----:B------:R-:W0:Y:S01]  /*07c0*/  S2UR UR5, SR_CgaCtaId ;  /* 0x00000000000579c3 */ /* 0x000e220000008800 */
[----:B------:R-:W-:Y:S01]  /*07d0*/  UMOV UR4, 0x400 ;  /* 0x0000040000047882 */ /* 0x000fe20000000000 */
[C---:B------:R-:W-:Y:S02]  /*07e0*/  VIADD R0, R14.reuse, 0xffffffff ;  /* 0xffffffff0e007836 */ /* 0x040fe40000000000 */
[----:B------:R-:W-:-:S03]  /*07f0*/  VIADD R2, R14, 0x1 ;  /* 0x000000010e027836 */ /* 0x000fc60000000000 */
[----:B------:R-:W-:Y:S02]  /*0800*/  LOP3.LUT R0, R0, 0x1f, RZ, 0xc0, !PT ;  /* 0x0000001f00007812 */ /* 0x000fe400078ec0ff */
[----:B------:R-:W-:Y:S01]  /*0810*/  LOP3.LUT R2, R2, 0x1f, RZ, 0xc0, !PT ;  /* 0x0000001f02027812 */ /* 0x000fe200078ec0ff */
[----:B0-----:R-:W-:-:S03]  /*0820*/  ULEA UR5, UR5, UR4, 0x18 ;  /* 0x0000000405057291 */ /* 0x001fc6000f8ec0ff */
[----:B------:R-:W-:-:S03]  /*0830*/  UMOV UR4, URZ ;  /* 0x000000ff00047c82 */ /* 0x000fc60008000000 */
[----:B------:R-:W-:Y:S02]  /*0840*/  VIADD R3, R0, UR5 ;  /* 0x0000000500037c36 */ /* 0x000fe40008000000 */
[----:B------:R-:W-:Y:S01]  /*0850*/  VIADD R4, R2, UR5 ;  /* 0x0000000502047c36 */ /* 0x000fe20008000000 */
[----:B------:R-:W0:Y:S01]  /*0860*/  LDS.U8 R5, [R0+UR5] ;  /* 0x0000000500057984 */ /* 0x000e220008000000 */
[----:B------:R-:W-:Y:S02]  /*0870*/  VIADD R3, R3, 0x80 ;  /* 0x0000008003037836 */ /* 0x000fe40000000000 */
[----:B------:R-:W-:Y:S01]  /*0880*/  VIADD R4, R4, 0x80 ;  /* 0x0000008004047836 */ /* 0x000fe20000000000 */
[----:B------:R1:W2:Y:S02]  /*0890*/  LDS.U8 R6, [R2+UR5] ;  /* 0x0000000502067984 */ /* 0x0002a40008000000 */
[----:B01----:R-:W-:-:S07]  /*08a0*/  PRMT R7, R5, 0x7610, R7 ;  /* 0x0000761005077816 */ /* 0x003fce0000000007 */
.L_x_2:
[----:B0-----:R-:W0:Y:S01]  /*08b0*/  LDS.U8 R8, [R0+UR5+0x3e0] ;  /* 0x0003e00500087984 */ /* 0x001e220008000000 */
[----:B------:R-:W-:Y:S01]  /*08c0*/  LOP3.LUT R7, R7, 0x1, RZ, 0xc0, !PT ;  /* 0x0000000107077812 */ /* 0x000fe200078ec0ff */
[----:B------:R-:W-:Y:S01]  /*08d0*/  UMOV UR6, 0x40 ;  /* 0x0000004000067882 */ /* 0x000fe20000000000 */
[----:B--2---:R-:W-:Y:S01]  /*08e0*/  LOP3.LUT R6, R6, 0x1, RZ, 0xc0, !PT ;  /* 0x0000000106067812 */ /* 0x004fe200078ec0ff */
[----:B-1----:R-:W1:Y:S04]  /*08f0*/  LDS.U8 R9, [R2+UR5+0x3e0] ;  /* 0x0003e00502097984 */ /* 0x002e680008000000 */
[----:B------:R-:W2:Y:S01]  /*0900*/  LDS.U8 R11, [R0+UR5+0x20] ;  /* 0x00002005000b7984 */ /* 0x000ea20008000000 */
[----:B------:R-:W-:-:S03]  /*0910*/  IMAD.IADD R10, R7, 0x1, R6 ;  /* 0x00000001070a7824 */ /* 0x000fc600078e0206 */
[----:B------:R-:W3:Y:S04]  /*0920*/  LDS.U8 R12, [R2+UR5+0x20] ;  /* 0x00002005020c7984 */ /* 0x000ee80008000000 */
[----:B------:R-:W4:Y:S04]  /*0930*/  LDS.U8 R5, [R28+0x20] ;  /* 0x000020001c057984 */ /* 0x000f280000000000 */
[----:B------:R-:W5:Y:S01]  /*0940*/  LDS.U8 R14, [R28] ;  /* 0x000000001c0e7984 */ /* 0x000f620000000000 */
[----:B0-----:R-:W-:Y:S02]  /*0950*/  LOP3.LUT R8, R8, 0x1, RZ, 0xc0, !PT ;  /* 0x0000000108087812 */ /* 0x001fe400078ec0ff */
[----:B-1----:R-:W-:-:S02]  /*0960*/  LOP3.LUT R9, R9, 0x1, RZ, 0xc0, !PT ;  /* 0x0000000109097812 */ /* 0x002fc400078ec0ff */
[----:B--2---:R-:W-:Y:S02]  /*0970*/  LOP3.LUT R11, R11, 0x1, RZ, 0xc0, !PT ;  /* 0x000000010b0b7812 */ /* 0x004fe400078ec0ff */
[----:B------:R-:W-:Y:S02]  /*0980*/  IADD3 R9, PT, PT, R13, R9, R8 ;  /* 0x000000090d097210 */ /* 0x000fe40007ffe008 */
[----:B---3--:R-:W-:Y:S01]  /*0990*/  LOP3.LUT R12, R12, 0x1, RZ, 0xc0, !PT ;  /* 0x000000010c0c7812 */ /* 0x008fe200078ec0ff */
[----:B------:R-:W-:Y:S01]  /*09a0*/  LDS.U8 R13, [R28+0x60] ;  /* 0x000060001c0d7984 */ /* 0x000fe20000000000 */
[----:B----4-:R-:W-:-:S03]  /*09b0*/  IADD3 R9, PT, PT, R5, R9, R10 ;  /* 0x0000000905097210 */ /* 0x010fc60007ffe00a */
[----:B------:R-:W-:-:S04]  /*09c0*/  IMAD.IADD R8, R11, 0x1, R12 ;  /* 0x000000010b087824 */ /* 0x000fc800078e020c */
[C---:B------:R-:W-:Y:S01]  /*09d0*/  IMAD.IADD R6, R8.reuse, 0x1, R9 ;  /* 0x0000000108067824 */ /* 0x040fe200078e0209 */
[----:B------:R-:W-:-:S04]  /*09e0*/  IADD3 R10, PT, PT, R8, R10, R15 ;  /* 0x0000000a080a7210 */ /* 0x000fc80007ffe00f */
[C---:B------:R-:W-:Y:S02]  /*09f0*/  LOP3.LUT R9, R6.reuse, R15, RZ, 0xfc, !PT ;  /* 0x0000000f06097212 */ /* 0x040fe400078efcff */
[----:B------:R-:W-:-:S03]  /*0a00*/  LOP3.LUT R7, R6, 0xffff, RZ, 0xc0, !PT ;  /* 0x0000ffff06077812 */ /* 0x000fc600078ec0ff */
[----:B------:R-:W-:Y:S01]  /*0a10*/  IMAD.SHL.U32 R9, R9, 0x2, RZ ;  /* 0x0000000209097824 */ /* 0x000fe200078e00ff */
[----:B------:R-:W-:-:S04]  /*0a20*/  SHF.R.U32.HI R7, RZ, 0x1, R7 ;  /* 0x00000001ff077819 */ /* 0x000fc80000011607 */
[----:B------:R-:W-:Y:S02]  /*0a30*/  LOP3.LUT R7, R9, R6, R7, 0x40, !PT ;  /* 0x0000000609077212 */ /* 0x000fe400078e4007 */
[----:B------:R-:W0:Y:S02]  /*0a40*/  LDS.U8 R6, [R28+0x40] ;  /* 0x000040001c067984 */ /* 0x000e240000000000 */
[----:B-----5:R-:W-:-:S05]  /*0a50*/  LOP3.LUT R7, R14, 0x2, R7, 0xf8, !PT ;  /* 0x000000020e077812 */ /* 0x020fca00078ef807 */
[----:B------:R-:W-:Y:S04]  /*0a60*/  STS.U8 [R28], R7 ;  /* 0x000000071c007388 */ /* 0x000fe80000000000 */
[----:B------:R-:W1:Y:S04]  /*0a70*/  LDS.U8 R9, [R0+UR5+0x40] ;  /* 0x0000400500097984 */ /* 0x000e680008000000 */
[----:B------:R-:W2:Y:S01]  /*0a80*/  LDS.U8 R11, [R2+UR5+0x40] ;  /* 0x00004005020b7984 */ /* 0x000ea20008000000 */
[----:B0-----:R-:W-:Y:S02]  /*0a90*/  PRMT R14, R6, 0x7610, R14 ;  /* 0x00007610060e7816 */ /* 0x001fe4000000000e */
[----:B-1----:R-:W-:-:S02]  /*0aa0*/  LOP3.LUT R9, R9, 0x1, RZ, 0xc0, !PT ;  /* 0x0000000109097812 */ /* 0x002fc400078ec0ff */
[----:B--2---:R-:W-:-:S05]  /*0ab0*/  LOP3.LUT R12, R11, 0x1, RZ, 0xc0, !PT ;  /* 0x000000010b0c7812 */ /* 0x004fca00078ec0ff */
[----:B------:R-:W-:-:S05]  /*0ac0*/  IMAD.IADD R9, R9, 0x1, R12 ;  /* 0x0000000109097824 */ /* 0x000fca00078e020c */
[----:B------:R-:W-:-:S04]  /*0ad0*/  IADD3 R10, PT, PT, R9, R10, R6 ;  /* 0x0000000a090a7210 */ /* 0x000fc80007ffe006 */
[C---:B------:R-:W-:Y:S02]  /*0ae0*/  LOP3.LUT R11, R10.reuse, R5, RZ, 0xfc, !PT ;  /* 0x000000050a0b7212 */ /* 0x040fe400078efcff */
[----:B------:R-:W-:-:S03]  /*0af0*/  LOP3.LUT R12, R10, 0xffff, RZ, 0xc0, !PT ;  /* 0x0000ffff0a0c7812 */ /* 0x000fc600078ec0ff */
[----:B------:R-:W-:Y:S01]  /*0b00*/  IMAD.SHL.U32 R11, R11, 0x2, RZ ;  /* 0x000000020b0b7824 */ /* 0x000fe200078e00ff */
[----:B------:R-:W-:Y:S01]  /*0b10*/  SHF.R.U32.HI R7, RZ, 0x1, R12 ;  /* 0x00000001ff077819 */ /* 0x000fe2000001160c */
[----:B------:R-:W-:-:S03]  /*0b20*/  VIADD R12, R28, 0x40 ;  /* 0x000000401c0c7836 */ /* 0x000fc60000000000 */
[----:B------:R-:W-:-:S04]  /*0b30*/  LOP3.LUT R10, R11, R10, R7, 0x40, !PT ;  /* 0x0000000a0b0a7212 */ /* 0x000fc800078e4007 */
[----:B------:R-:W-:Y:S02]  /*0b40*/  LOP3.LUT R7, R5, 0x2, R10, 0xf8, !PT ;  /* 0x0000000205077812 */ /* 0x000fe400078ef80a */
[----:B------:R-:W-:-:S03]  /*0b50*/  IADD3 R5, PT, PT, R9, R8, R5 ;  /* 0x0000000809057210 */ /* 0x000fc60007ffe005 */
[----:B------:R0:W-:Y:S04]  /*0b60*/  STS.U8 [R28+0x20], R7 ;  /* 0x000020071c007388 */ /* 0x0001e80000000000 */
[----:B------:R-:W1:Y:S04]  /*0b70*/  LDS.U8 R10, [R0+UR5+0x60] ;  /* 0x00006005000a7984 */ /* 0x000e680008000000 */
[----:B------:R-:W2:Y:S01]  /*0b80*/  LDS.U8 R11, [R2+UR5+0x60] ;  /* 0x00006005020b7984 */ /* 0x000ea20008000000 */
[----:B0-----:R-:W-:Y:S01]  /*0b90*/  IMAD.MOV.U32 R7, RZ, RZ, R4 ;  /* 0x000000ffff077224 */ /* 0x001fe200078e0004 */
[----:B-1----:R-:W-:-:S02]  /*0ba0*/  LOP3.LUT R10, R10, 0x1, RZ, 0xc0, !PT ;  /* 0x000000010a0a7812 */ /* 0x002fc400078ec0ff */
[----:B--2---:R-:W-:-:S05]  /*0bb0*/  LOP3.LUT R11, R11, 0x1, RZ, 0xc0, !PT ;  /* 0x000000010b0b7812 */ /* 0x004fca00078ec0ff */
[----:B------:R-:W-:-:S05]  /*0bc0*/  IMAD.IADD R10, R10, 0x1, R11 ;  /* 0x000000010a0a7824 */ /* 0x000fca00078e020b */
[----:B------:R-:W-:-:S04]  /*0bd0*/  IADD3 R5, PT, PT, R10, R5, R13 ;  /* 0x000000050a057210 */ /* 0x000fc80007ffe00d */
[----:B------:R-:W-:Y:S02]  /*0be0*/  LOP3.LUT R11, R5, R6, RZ, 0xfc, !PT ;  /* 0x00000006050b7212 */ /* 0x000fe400078efcff */
[----:B------:R-:W-:-:S03]  /*0bf0*/  SHF.R.U32.HI R8, RZ, 0x1, R5 ;  /* 0x00000001ff087819 */ /* 0x000fc60000011605 */
[----:B------:R-:W-:-:S05]  /*0c00*/  IMAD.SHL.U32 R11, R11, 0x2, RZ ;  /* 0x000000020b0b7824 */ /* 0x000fca00078e00ff */
[----:B------:R-:W-:Y:S01]  /*0c10*/  LOP3.LUT R11, R11, R5, R8, 0x40, !PT ;  /* 0x000000050b0b7212 */ /* 0x000fe200078e4008 */
[----:B------:R-:W-:Y:S01]  /*0c20*/  IMAD.MOV.U32 R8, RZ, RZ, R3 ;  /* 0x000000ffff087224 */ /* 0x000fe200078e0003 */
[----:B------:R-:W-:Y:S02]  /*0c30*/  PRMT R5, R13, 0x7610, R5 ;  /* 0x000076100d057816 */ /* 0x000fe40000000005 */
[----:B------:R-:W-:-:S05]  /*0c40*/  LOP3.LUT R11, R6, 0x2, R11, 0xf8, !PT ;  /* 0x00000002060b7812 */ /* 0x000fca00078ef80b */
[----:B------:R0:W-:Y:S02]  /*0c50*/  STS.U8 [R28+0x40], R11 ;  /* 0x0000400b1c007388 */ /* 0x0001e40000000000 */
.L_x_1:
[----:B01----:R-:W0:Y:S01]  /*0c60*/  LDS.U8 R11, [R8] ;  /* 0x00000000080b7984 */ /* 0x003e220000000000 */
[----:B------:R-:W-:Y:S01]  /*0c70*/  IADD3 R14, PT, PT, R10, R9, R14 ;  /* 0x000000090a0e7210 */ /* 0x000fe20007ffe00e */
[----:B------:R-:W-:Y:S02]  /*0c80*/  UIADD3 UR6, UPT, UPT, UR6, 0x80, URZ ;  /* 0x0000008006067890 */ /* 0x000fe4000fffe0ff */
[----:B------:R-:W1:Y:S02]  /*0c90*/  LDS.U8 R13, [R7] ;  /* 0x00000000070d7984 */ /* 0x000e640000000000 */
[----:B------:R-:W-:Y:S02]  /*0ca0*/  UISETP.NE.AND UP0, UPT, UR6, 0x3c0, UPT ;  /* 0x000003c00600788c */ /* 0x000fe4000bf05270 */
[----:B------:R-:W2:Y:S01]  /*0cb0*/  LDS.U8 R6, [R12+0x40] ;  /* 0x000040000c067984 */ /* 0x000ea20000000000 */
[----:B0-----:R-:W-:Y:S02]  /*0cc0*/  LOP3.LUT R11, R11, 0x1, RZ, 0xc0, !PT ;  /* 0x000000010b0b7812 */ /* 0x001fe400078ec0ff */
[----:B-1----:R-:W-:-:S05]  /*0cd0*/  LOP3.LUT R16, R13, 0x1, RZ, 0xc0, !PT ;  /* 0x000000010d107812 */ /* 0x002fca00078ec0ff */
[----:B------:R-:W-:-:S05]  /*0ce0*/  IMAD.IADD R9, R11, 0x1, R16 ;  /* 0x000000010b097824 */ /* 0x000fca00078e0210 */
[----:B--2---:R-:W-:-:S04]  /*0cf0*/  IADD3 R14, PT, PT, R9, R14, R6 ;  /* 0x0000000e090e7210 */ /* 0x004fc80007ffe006 */
[C---:B------:R-:W-:Y:S02]  /*0d00*/  LOP3.LUT R13, R14.reuse, R5, RZ, 0xfc, !PT ;  /* 0x000000050e0d7212 */ /* 0x040fe400078efcff */
[----:B------:R-:W-:-:S03]  /*0d10*/  LOP3.LUT R11, R14, 0xffff, RZ, 0xc0, !PT ;  /* 0x0000ffff0e0b7812 */ /* 0x000fc600078ec0ff */
[----:B------:R-:W-:Y:S01]  /*0d20*/  IMAD.SHL.U32 R13, R13, 0x2, RZ ;  /* 0x000000020d0d7824 */ /* 0x000fe200078e00ff */
[----:B------:R-:W-:-:S04]  /*0d30*/  SHF.R.U32.HI R11, RZ, 0x1, R11 ;  /* 0x00000001ff0b7819 */ /* 0x000fc8000001160b */
[----:B------:R-:W-:-:S04]  /*0d40*/  LOP3.LUT R14, R13, R14, R11, 0x40, !PT ;  /* 0x0000000e0d0e7212 */ /* 0x000fc800078e400b */
[----:B------:R-:W-:Y:S02]  /*0d50*/  LOP3.LUT R13, R5, 0x2, R14, 0xf8, !PT ;  /* 0x00000002050d7812 */ /* 0x000fe400078ef80e */
[----:B------:R-:W-:-:S03]  /*0d60*/  IADD3 R5, PT, PT, R9, R10, R5 ;  /* 0x0000000a09057210 */ /* 0x000fc60007ffe005 */
[----:B------:R-:W-:Y:S04]  /*0d70*/  STS.U8 [R12+0x20], R13 ;  /* 0x0000200d0c007388 */ /* 0x000fe80000000000 */
[----:B------:R-:W0:Y:S04]  /*0d80*/  LDS.U8 R14, [R8+0x20] ;  /* 0x00002000080e7984 */ /* 0x000e280000000000 */
[----:B------:R-:W1:Y:S04]  /*0d90*/  LDS.U8 R15, [R7+0x20] ;  /* 0x00002000070f7984 */ /* 0x000e680000000000 */
[----:B------:R-:W2:Y:S04]  /*0da0*/  LDS.U8 R11, [R28+UR6+-0x20] ;  /* 0xffffe0061c0b7984 */ /* 0x000ea80008000000 */
[----:B------:R-:W3:Y:S04]  /*0db0*/  LDS.U8 R17, [R28+UR6+-0x40] ;  /* 0xffffc0061c117984 */ /* 0x000ee80008000000 */
[----:B------:R-:W-:Y:S01]  /*0dc0*/  LDS.U8 R16, [R28+UR6+0x20] ;  /* 0x000020061c107984 */ /* 0x000fe20008000000 */
[----:B0-----:R-:W-:-:S02]  /*0dd0*/  LOP3.LUT R14, R14, 0x1, RZ, 0xc0, !PT ;  /* 0x000000010e0e7812 */ /* 0x001fc400078ec0ff */
[----:B-1----:R-:W-:-:S05]  /*0de0*/  LOP3.LUT R15, R15, 0x1, RZ, 0xc0, !PT ;  /* 0x000000010f0f7812 */ /* 0x002fca00078ec0ff */
[----:B------:R-:W-:-:S05]  /*0df0*/  IMAD.IADD R10, R14, 0x1, R15 ;  /* 0x000000010e0a7824 */ /* 0x000fca00078e020f */
[C---:B--2---:R-:W-:Y:S02]  /*0e00*/  IADD3 R5, PT, PT, R10.reuse, R5, R11 ;  /* 0x000000050a057210 */ /* 0x044fe40007ffe00b */
[----:B------:R-:W-:Y:S02]  /*0e10*/  IADD3 R9, PT, PT, R10, R9, R6 ;  /* 0x000000090a097210 */ /* 0x000fe40007ffe006 */
[C---:B------:R-:W-:Y:S02]  /*0e20*/  LOP3.LUT R13, R5.reuse, R6, RZ, 0xfc, !PT ;  /* 0x00000006050d7212 */ /* 0x040fe400078efcff */
[----:B------:R-:W-:-:S03]  /*0e30*/  LOP3.LUT R12, R5, 0xffff, RZ, 0xc0, !PT ;  /* 0x0000ffff050c7812 */ /* 0x000fc600078ec0ff */
[----:B------:R-:W-:Y:S01]  /*0e40*/  IMAD.SHL.U32 R13, R13, 0x2, RZ ;  /* 0x000000020d0d7824 */ /* 0x000fe200078e00ff */
[----:B------:R-:W-:-:S04]  /*0e50*/  SHF.R.U32.HI R12, RZ, 0x1, R12 ;  /* 0x00000001ff0c7819 */ /* 0x000fc8000001160c */
[----:B------:R-:W-:Y:S02]  /*0e60*/  LOP3.LUT R12, R13, R5, R12, 0x40, !PT ;  /* 0x000000050d0c7212 */ /* 0x000fe400078e400c */
[----:B------:R-:W0:Y:S02]  /*0e70*/  LDS.U8 R5, [R28+UR6] ;  /* 0x000000061c057984 */ /* 0x000e240008000000 */
[----:B---3--:R-:W-:-:S05]  /*0e80*/  LOP3.LUT R17, R17, 0x2, R12, 0xf8, !PT ;  /* 0x0000000211117812 */ /* 0x008fca00078ef80c */
[----:B------:R-:W-:Y:S04]  /*0e90*/  STS.U8 [R28+UR6+-0x40], R17 ;  /* 0xffffc0111c007988 */ /* 0x000fe80008000006 */
[----:B------:R-:W1:Y:S04]  /*0ea0*/  LDS.U8 R12, [R8+0x40] ;  /* 0x00004000080c7984 */ /* 0x000e680000000000 */
[----:B------:R-:W2:Y:S01]  /*0eb0*/  LDS.U8 R13, [R7+0x40] ;  /* 0x00004000070d7984 */ /* 0x000ea20000000000 */
[----:B0-----:R-:W-:Y:S02]  /*0ec0*/  PRMT R14, R5, 0x7610, R14 ;  /* 0x00007610050e7816 */ /* 0x001fe4000000000e */
[----:B-1----:R-:W-:-:S02]  /*0ed0*/  LOP3.LUT R12, R12, 0x1, RZ, 0xc0, !PT ;  /* 0x000000010c0c7812 */ /* 0x002fc400078ec0ff */
[----:B--2---:R-:W-:-:S05]  /*0ee0*/  LOP3.LUT R13, R13, 0x1, RZ, 0xc0, !PT ;  /* 0x000000010d0d7812 */ /* 0x004fca00078ec0ff */
[----:B------:R-:W-:-:S05]  /*0ef0*/  IMAD.IADD R6, R12, 0x1, R13 ;  /* 0x000000010c067824 */ /* 0x000fca00078e020d */
[C---:B------:R-:W-:Y:S02]  /*0f00*/  IADD3 R12, PT, PT, R6.reuse, R9, R5 ;  /* 0x00000009060c7210 */ /* 0x040fe40007ffe005 */
[----:B------:R-:W-:Y:S02]  /*0f10*/  IADD3 R10, PT, PT, R6, R10, R11 ;  /* 0x0000000a060a7210 */ /* 0x000fe40007ffe00b */
[----:B------:R-:W-:Y:S02]  /*0f20*/  LOP3.LUT R13, R12, R11, RZ, 0xfc, !PT ;  /* 0x0000000b0c0d7212 */ /* 0x000fe400078efcff */
[----:B------:R-:W-:-:S03]  /*0f30*/  SHF.R.U32.HI R9, RZ, 0x1, R12 ;  /* 0x00000001ff097819 */ /* 0x000fc6000001160c */
[----:B------:R-:W-:-:S05]  /*0f40*/  IMAD.SHL.U32 R13, R13, 0x2, RZ ;  /* 0x000000020d0d7824 */ /* 0x000fca00078e00ff */
[----:B------:R-:W-:-:S04]  /*0f50*/  LOP3.LUT R12, R13, R12, R9, 0x40, !PT ;  /* 0x0000000c0d0c7212 */ /* 0x000fc800078e4009 */
[----:B------:R-:W-:-:S05]  /*0f60*/  LOP3.LUT R9, R11, 0x2, R12, 0xf8, !PT ;  /* 0x000000020b097812 */ /* 0x000fca00078ef80c */
[----:B------:R0:W-:Y:S04]  /*0f70*/  STS.U8 [R28+UR6+-0x20], R9 ;  /* 0xffffe0091c007988 */ /* 0x0001e80008000006 */
[----:B------:R1:W2:Y:S04]  /*0f80*/  LDS.U8 R12, [R8+0x60] ;  /* 0x00006000080c7984 */ /* 0x0002a80000000000 */
[----:B------:R3:W4:Y:S01]  /*0f90*/  LDS.U8 R13, [R7+0x60] ;  /* 0x00006000070d7984 */ /* 0x0007220000000000 */
[----:B0-----:R-:W-:Y:S01]  /*0fa0*/  PRMT R9, R6, 0x7610, R9 ;  /* 0x0000761006097816 */ /* 0x001fe20000000009 */
[----:B-1----:R-:W-:-:S02]  /*0fb0*/  VIADD R8, R8, 0x80 ;  /* 0x0000008008087836 */ /* 0x002fc40000000000 */
[----:B---3--:R-:W-:Y:S01]  /*0fc0*/  VIADD R7, R7, 0x80 ;  /* 0x0000008007077836 */ /* 0x008fe20000000000 */
[----:B--2---:R-:W-:Y:S02]  /*0fd0*/  LOP3.LUT R12, R12, 0x1, RZ, 0xc0, !PT ;  /* 0x000000010c0c7812 */ /* 0x004fe400078ec0ff */
[----:B----4-:R-:W-:-:S05]  /*0fe0*/  LOP3.LUT R13, R13, 0x1, RZ, 0xc0, !PT ;  /* 0x000000010d0d7812 */ /* 0x010fca00078ec0ff */
[----:B------:R-:W-:-:S05]  /*0ff0*/  IMAD.IADD R13, R12, 0x1, R13 ;  /* 0x000000010c0d7824 */ /* 0x000fca00078e020d */
[----:B------:R-:W-:-:S04]  /*1000*/  IADD3 R10, PT, PT, R13, R10, R16 ;  /* 0x0000000a0d0a7210 */ /* 0x000fc80007ffe010 */
[----:B------:R-:W-:Y:S02]  /*1010*/  LOP3.LUT R12, R10, R5, RZ, 0xfc, !PT ;  /* 0x000000050a0c7212 */ /* 0x000fe400078efcff */
[----:B------:R-:W-:-:S03]  /*1020*/  SHF.R.U32.HI R11, RZ, 0x1, R10 ;  /* 0x00000001ff0b7819 */ /* 0x000fc6000001160a */
[----:B------:R-:W-:-:S05]  /*1030*/  IMAD.SHL.U32 R12, R12, 0x2, RZ ;  /* 0x000000020c0c7824 */ /* 0x000fca00078e00ff */
[----:B------:R-:W-:Y:S02]  /*1040*/  LOP3.LUT R12, R12, R10, R11, 0x40, !PT ;  /* 0x0000000a0c0c7212 */ /* 0x000fe400078e400b */
[----:B------:R-:W-:Y:S02]  /*1050*/  PRMT R10, R13, 0x7610, R10 ;  /* 0x000076100d0a7816 */ /* 0x000fe4000000000a */
[----:B------:R-:W-:Y:S01]  /*1060*/  LOP3.LUT R11, R5, 0x2, R12, 0xf8, !PT ;  /* 0x00000002050b7812 */ /* 0x000fe200078ef80c */
[----:B------:R-:W-:Y:S01]  /*1070*/  VIADD R12, R28, UR6 ;  /* 0x000000061c0c7c36 */ /* 0x000fe20008000000 */
[----:B------:R-:W-:-:S03]  /*1080*/  PRMT R5, R16, 0x7610, R5 ;  /* 0x0000761010057816 */ /* 0x000fc60000000005 */
[----:B------:R1:W-:Y:S01]  /*1090*/  STS.U8 [R28+UR6], R11 ;  /* 0x0000000b1c007988 */ /* 0x0003e20008000006 */
[----:B------:R-:W-:Y:S05]  /*10a0*/  BRA.U UP0, `(.L_x_1) ;  /* 0xfffffff900ec7547 */ /* 0x000fea000b83ffff */
[----:B------:R-:W0:Y:S01]  /*10b0*/  LDS.U8 R7, [R0+UR5] ;  /* 0x0000000500077984 */ /* 0x000e220008000000 */
[----:B------:R-:W-:Y:S01]  /*10c0*/  IADD3 R14, PT, PT, R10, R9, R14 ;  /* 0x000000090a0e7210 */ /* 0x000fe20007ffe00e */
[----:B------:R-:W2:Y:S02]  /*10d0*/  LDCU UR6, c[0x0][0x388] ;  /* 0x00007100ff0677ac */ /* 0x000ea40008000800 */
[----:B------:R-:W3:Y:S01]  /*10e0*/  LDS.U8 R8, [R2+UR5] ;  /* 0x0000000502087984 */ /* 0x000ee20008000000 */
[----:B------:R-:W-:-:S03]  /*10f0*/  UIADD3 UR4, UPT, UPT, UR4, 0x1, URZ ;  /* 0x0000000104047890 */ /* 0x000fc6000fffe0ff */
[----:B------:R-:W4:Y:S04]  /*1100*/  LDS.U8 R15, [R28] ;  /* 0x000000001c0f7984 */ /* 0x000f280000000000 */
[----:B------:R-:W5:Y:S01]  /*1110*/  LDS.U8 R12, [R28+0x3e0] ;  /* 0x0003e0001c0c7984 */ /* 0x000f620000000000 */
[----:B--2---:R-:W-:Y:S01]  /*1120*/  UISETP.NE.AND UP0, UPT, UR4, UR6, UPT ;  /* 0x000000060400728c */ /* 0x004fe2000bf05270 */
[----:B0-----:R-:W-:Y:S02]  /*1130*/  LOP3.LUT R6, R7, 0x1, RZ, 0xc0, !PT ;  /* 0x0000000107067812 */ /* 0x001fe400078ec0ff */
[----:B---3--:R-:W-:Y:S02]  /*1140*/  LOP3.LUT R9, R8, 0x1, RZ, 0xc0, !PT ;  /* 0x0000000108097812 */ /* 0x008fe400078ec0ff */
[----:B----4-:R-:W-:-:S02]  /*1150*/  LOP3.LUT R10, R15, 0x1, RZ, 0xc0, !PT ;  /* 0x000000010f0a7812 */ /* 0x010fc400078ec0ff */
[----:B------:R-:W-:-:S05]  /*1160*/  IADD3 R9, PT, PT, R9, R14, R6 ;  /* 0x0000000e09097210 */ /* 0x000fca0007ffe006 */
[----:B------:R-:W-:-:S05]  /*1170*/  IMAD.IADD R10, R10, 0x1, R9 ;  /* 0x000000010a0a7824 */ /* 0x000fca00078e0209 */
[C---:B------:R-:W-:Y:S02]  /*1180*/  LOP3.LUT R5, R10.reuse, R5, RZ, 0xfc, !PT ;  /* 0x000000050a057212 */ /* 0x040fe400078efcff */
[----:B------:R-:W-:-:S03]  /*1190*/  LOP3.LUT R9, R10, 0xffff, RZ, 0xc0, !PT ;  /* 0x0000ffff0a097812 */ /* 0x000fc600078ec0ff */
[----:B------:R-:W-:Y:S01]  /*11a0*/  IMAD.SHL.U32 R6, R5, 0x2, RZ ;  /* 0x0000000205067824 */ /* 0x000fe200078e00ff */
[----:B------:R-:W-:-:S04]  /*11b0*/  SHF.R.U32.HI R5, RZ, 0x1, R9 ;  /* 0x00000001ff057819 */ /* 0x000fc80000011609 */
[----:B------:R-:W-:Y:S02]  /*11c0*/  LOP3.LUT R5, R6, R10, R5, 0x40, !PT ;  /* 0x0000000a06057212 */ /* 0x000fe400078e4005 */
[----:B------:R-:W-:Y:S02]  /*11d0*/  PRMT R6, R8, 0x7610, R6 ;  /* 0x0000761008067816 */ /* 0x000fe40000000006 */
[----:B-----5:R-:W-:-:S04]  /*11e0*/  LOP3.LUT R5, R12, 0x2, R5, 0xf8, !PT ;  /* 0x000000020c057812 */ /* 0x020fc800078ef805 */
[----:B------:R-:W-:Y:S01]  /*11f0*/  PRMT R13, R5, 0x7610, R13 ;  /* 0x00007610050d7816 */ /* 0x000fe2000000000d */
[----:B------:R0:W-:Y:S01]  /*1200*/  STS.U8 [R28+0x3e0], R5 ;  /* 0x0003e0051c007388 */ /* 0x0001e20000000000 */
[----:B------:R-:W-:Y:S05]  /*1210*/  BRA.U UP0, `(.L_x_2) ;  /* 0xfffffff500a47547 */ /* 0x000fea000b83ffff */
[----:B------:R-:W2:Y:S01]  /*1220*/  S2UR UR5, SR_CgaCtaId ;  /* 0x00000000000579c3 */ /* 0x000ea20000008800 */
[----:B------:R-:W0:Y:S01]  /*1230*/  S2R R14, SR_TID.X ;  /* 0x00000000000e7919 */ /* 0x000e220000002100 */
[----:B------:R-:W-:Y:S02]  /*1240*/  UMOV UR4, 0x400 ;  /* 0x0000040000047882 */ /* 0x000fe40000000000 */
[----:B--2---:R-:W-:-:S09]  /*1250*/  ULEA UR4, UR5, UR4, 0x18 ;  /* 0x0000000405047291 */ /* 0x004fd2000f8ec0ff */
[----:B01----:R-:W0:Y:S04]  /*1260*/  LDS.U8 R28, [R14+UR4+0x20] ;  /* 0x000020040e1c7984 */ /* 0x003e280008000000 */
[----:B------:R1:W2:Y:S04]  /*1270*/  LDS.U8 R16, [R14+UR4+0x40] ;  /* 0x000040040e107984 */ /* 0x0002a80008000000 */
[----:B------:R1:W3:Y:S04]  /*1280*/  LDS.U8 R17, [R14+UR4+0x60] ;  /* 0x000060040e117984 */ /* 0x0002e80008000000 */
[----:B------:R1:W4:Y:S04]  /*1290*/  LDS.U8 R19, [R14+UR4+0x80] ;  /* 0x000080040e137984 */ /* 0x0003280008000000 */
[----:B------:R1:W1:Y:S04]  /*12a0*/  LDS.U8 R21, [R14+UR4+0xa0] ;  /* 0x0000a0040e157984 */ /* 0x0002680008000000 */
[----:B------:R0:W1:Y:S04]  /*12b0*/  LDS.U8 R23, [R14+UR4+0xc0] ;  /* 0x0000c0040e177984 */ /* 0x0000680008000000 */
[----:B------:R0:W1:Y:S04]  /*12c0*/  LDS.U8 R12, [R14+UR4+0xe0] ;  /* 0x0000e0040e0c7984 */ /* 0x0000680008000000 */
[----:B------:R0:W1:Y:S04]  /*12d0*/  LDS.U8 R25, [R14+UR4+0x100] ;  /* 0x000100040e197984 */ /* 0x0000680008000000 */
[----:B------:R0:W1:Y:S04]  /*12e0*/  LDS.U8 R27, [R14+UR4+0x120] ;  /* 0x000120040e1b7984 */ /* 0x0000680008000000 */
[----:B------:R1:W1:Y:S04]  /*12f0*/  LDS.U8 R29, [R14+UR4+0x140] ;  /* 0x000140040e1d7984 */ /* 0x0002680008000000 */
[----:B------:R1:W1:Y:S01]  /*1300*/  LDS.U8 R31, [R14+UR4+0x160] ;  /* 0x000160040e1f7984 */ /* 0x0002620008000000 */
[----:B0-----:R-:W-:-:S03]  /*1310*/  LOP3.LUT R28, R28, 0x2, RZ, 0xc0, !PT ;  /* 0x000000021c1c7812 */ /* 0x001fc600078ec0ff */
[----:B------:R0:W0:Y:S01]  /*1320*/  LDS.U8 R33, [R14+UR4+0x180] ;  /* 0x000180040e217984 */ /* 0x0000220008000000 */
[----:B------:R-:W-:-:S03]  /*1330*/  PRMT R30, R28, 0x7610, R30 ;  /* 0x000076101c1e7816 */ /* 0x000fc6000000001e */
[----:B------:R0:W0:Y:S04]  /*1340*/  LDS.U8 R35, [R14+UR4+0x1a0] ;  /* 0x0001a0040e237984 */ /* 0x0000280008000000 */
        /* <DEDUP_REMOVED lines=16> */
[----:B-1234-:R0:W0:Y:S02]  /*1450*/  LDS.U8 R26, [R14+UR4+0x3c0] ;  /* 0x0003c0040e1a7984 */ /* 0x01e0240008000000 */
.L_x_0:
[----:B------:R-:W-:Y:S01]  /*1460*/  LOP3.LUT R15, R15, 0xffff, RZ, 0xc0, !PT ;  /* 0x0000ffff0f0f7812 */ /* 0x000fe200078ec0ff */
[----:B------:R-:W-:Y:S01]  /*1470*/  IMAD.SHL.U32 R16, R16, 0x2, RZ ;  /* 0x0000000210107824 */ /* 0x000fe200078e00ff */
[----:B0-----:R-:W-:Y:S01]  /*1480*/  LOP3.LUT R8, R8, 0xffff, RZ, 0xc0, !PT ;  /* 0x0000ffff08087812 */ /* 0x001fe200078ec0ff */
[----:B------:R-:W-:Y:S01]  /*1490*/  IMAD.SHL.U32 R28, R19, 0x8, RZ ;  /* 0x00000008131c7824 */ /* 0x000fe200078e00ff */
[----:B------:R-:W-:Y:S01]  /*14a0*/  SHF.R.U32.HI R15, RZ, 0x1, R15 ;  /* 0x00000001ff0f7819 */ /* 0x000fe2000001160f */
[----:B------:R-:W-:Y:S01]  /*14b0*/  IMAD.SHL.U32 R12, R12, 0x40, RZ ;  /* 0x000000400c0c7824 */ /* 0x000fe200078e00ff */
[----:B------:R-:W-:Y:S01]  /*14c0*/  LOP3.LUT R7, R7, 0xffff, RZ, 0xc0, !PT ;  /* 0x0000ffff07077812 */ /* 0x000fe200078ec0ff */
[----:B------:R-:W-:Y:S01]  /*14d0*/  IMAD.SHL.U32 R25, R25, 0x80, RZ ;  /* 0x0000008019197824 */ /* 0x000fe200078e00ff */
[----:B------:R-:W-:Y:S01]  /*14e0*/  LOP3.LUT R15, R30, 0x1, R15, 0xf8, !PT ;  /* 0x000000011e0f7812 */ /* 0x000fe200078ef80f */
[----:B------:R-:W-:Y:S01]  /*14f0*/  IMAD.SHL.U32 R27, R27, 0x100, RZ ;  /* 0x000001001b1b7824 */ /* 0x000fe200078e00ff */
[----:B------:R-:W-:Y:S01]  /*1500*/  LOP3.LUT R6, R6, 0xffff, RZ, 0xc0, !PT ;  /* 0x0000ffff06067812 */ /* 0x000fe200078ec0ff */
[----:B------:R-:W-:Y:S01]  /*1510*/  IMAD.SHL.U32 R29, R29, 0x200, RZ ;  /* 0x000002001d1d7824 */ /* 0x000fe200078e00ff */
[----:B------:R-:W-:Y:S01]  /*1520*/  LOP3.LUT R15, R15, 0x4, R16, 0xf8, !PT ;  /* 0x000000040f0f7812 */ /* 0x000fe200078ef810 */
[----:B------:R-:W-:Y:S01]  /*1530*/  IMAD.SHL.U32 R16, R17, 0x4, RZ ;  /* 0x0000000411107824 */ /* 0x000fe200078e00ff */
[----:B------:R-:W-:Y:S01]  /*1540*/  LOP3.LUT R25, R25, 0x100, RZ, 0xc0, !PT ;  /* 0x0000010019197812 */ /* 0x000fe200078ec0ff */
        /* <DEDUP_REMOVED lines=16> */
[----:B------:R-:W-:Y:S01]  /*1650*/  IMAD.U32 R9, R9, 0x10000, RZ ;  /* 0x0001000009097824 */ /* 0x000fe200078e00ff */
        /* <DEDUP_REMOVED lines=18> */
[----:B------:R-:W-:-:S02]  /*1780*/  LOP3.LUT R12, R12, 0x800, R31, 0xf8, !PT ;  /* 0x000008000c0c7812 */ /* 0x000fc400078ef81f */
[----:B------:R-:W-:Y:S01]  /*1790*/  LOP3.LUT R24, R24, 0xffff, RZ, 0xc0, !PT ;  /* 0x0000ffff18187812 */ /* 0x000fe200078ec0ff */
[----:B------:R-:W-:Y:S01]  /*17a0*/  IMAD.SHL.U32 R22, R22, 0x8000000, RZ ;  /* 0x0800000016167824 */ /* 0x000fe200078e00ff */
[----:B------:R-:W-:Y:S02]  /*17b0*/  LOP3.LUT R12, R12, 0x1000, R33, 0xf8, !PT ;  /* 0x000010000c0c7812 */ /* 0x000fe400078ef821 */
[----:B------:R-:W-:Y:S01]  /*17c0*/  LOP3.LUT R26, R26, 0xffff, RZ, 0xc0, !PT ;  /* 0x0000ffff1a1a7812 */ /* 0x000fe200078ec0ff */
[----:B------:R-:W-:Y:S01]  /*17d0*/  IMAD.SHL.U32 R24, R24, 0x10000000, RZ ;  /* 0x1000000018187824 */ /* 0x000fe200078e00ff */
[----:B------:R-:W-:-:S03]  /*17e0*/  LOP3.LUT R12, R12, 0x2000, R35, 0xf8, !PT ;  /* 0x000020000c0c7812 */ /* 0x000fc600078ef823 */
[----:B------:R-:W-:Y:S01]  /*17f0*/  IMAD.SHL.U32 R26, R26, 0x20000000, RZ ;  /* 0x200000001a1a7824 */ /* 0x000fe200078e00ff */
[----:B------:R-:W-:-:S04]  /*1800*/  LOP3.LUT R12, R12, 0x4000, R37, 0xf8, !PT ;  /* 0x000040000c0c7812 */ /* 0x000fc800078ef825 */
[----:B------:R-:W-:-:S04]  /*1810*/  LOP3.LUT R11, R12, 0x8000, R11, 0xf8, !PT ;  /* 0x000080000c0b7812 */ /* 0x000fc800078ef80b */
[----:B------:R-:W-:-:S04]  /*1820*/  LOP3.LUT R10, R11, 0x10000, R10, 0xf8, !PT ;  /* 0x000100000b0a7812 */ /* 0x000fc800078ef80a */
[----:B------:R-:W-:-:S04]  /*1830*/  LOP3.LUT R9, R10, 0x20000, R9, 0xf8, !PT ;  /* 0x000200000a097812 */ /* 0x000fc800078ef809 */
[----:B------:R-:W-:-:S04]  /*1840*/  LOP3.LUT R8, R9, 0x40000, R8, 0xf8, !PT ;  /* 0x0004000009087812 */ /* 0x000fc800078ef808 */
[----:B------:R-:W-:-:S04]  /*1850*/  LOP3.LUT R7, R8, 0x80000, R7, 0xf8, !PT ;  /* 0x0008000008077812 */ /* 0x000fc800078ef807 */
[----:B------:R-:W-:-:S04]  /*1860*/  LOP3.LUT R6, R7, 0x100000, R6, 0xf8, !PT ;  /* 0x0010000007067812 */ /* 0x000fc800078ef806 */
[----:B------:R-:W-:-:S04]  /*1870*/  LOP3.LUT R5, R6, 0x200000, R5, 0xf8, !PT ;  /* 0x0020000006057812 */ /* 0x000fc800078ef805 */
[----:B------:R-:W-:Y:S01]  /*1880*/  LOP3.LUT R4, R5, 0x400000, R4, 0xf8, !PT ;  /* 0x0040000005047812 */ /* 0x000fe200078ef804 */
[----:B------:R-:W-:Y:S01]  /*1890*/  IMAD.SHL.U32 R5, R0, 0x1000000, RZ ;  /* 0x0100000000057824 */ /* 0x000fe200078e00ff */
[----:B------:R-:W-:Y:S02]  /*18a0*/  LOP3.LUT R0, R13, 0xffff, RZ, 0xc0, !PT ;  /* 0x0000ffff0d007812 */ /* 0x000fe400078ec0ff */
[----:B------:R-:W-:Y:S02]  /*18b0*/  LOP3.LUT R3, R4, 0x800000, R3, 0xf8, !PT ;  /* 0x0080000004037812 */ /* 0x000fe400078ef803 */
[----:B------:R-:W-:Y:S02]  /*18c0*/  SHF.R.U32.HI R0, RZ, 0x1, R0 ;  /* 0x00000001ff007819 */ /* 0x000fe40000011600 */
[----:B------:R-:W-:Y:S02]  /*18d0*/  LOP3.LUT R2, R3, 0x1000000, R2, 0xf8, !PT ;  /* 0x0100000003027812 */ /* 0x000fe400078ef802 */
[----:B------:R-:W-:-:S02]  /*18e0*/  LOP3.LUT R0, R0, 0xffff, RZ, 0xc0, !PT ;  /* 0x0000ffff00007812 */ /* 0x000fc400078ec0ff */
[----:B------:R-:W-:Y:S02]  /*18f0*/  LOP3.LUT R5, R2, 0x2000000, R5, 0xf8, !PT ;  /* 0x0200000002057812 */ /* 0x000fe400078ef805 */
[----:B------:R-:W0:Y:S02]  /*1900*/  LDC.64 R2, c[0x0][0x380] ;  /* 0x0000e000ff027b82 */ /* 0x000e240000000a00 */
[----:B------:R-:W-:-:S04]  /*1910*/  LOP3.LUT R5, R5, 0x4000000, R18, 0xf8, !PT ;  /* 0x0400000005057812 */ /* 0x000fc800078ef812 */
[----:B------:R-:W-:-:S04]  /*1920*/  LOP3.LUT R5, R5, 0x8000000, R20, 0xf8, !PT ;  /* 0x0800000005057812 */ /* 0x000fc800078ef814 */
[----:B------:R-:W-:-:S04]  /*1930*/  LOP3.LUT R5, R5, 0x10000000, R22, 0xf8, !PT ;  /* 0x1000000005057812 */ /* 0x000fc800078ef816 */
[----:B------:R-:W-:-:S04]  /*1940*/  LOP3.LUT R5, R5, 0x20000000, R24, 0xf8, !PT ;  /* 0x2000000005057812 */ /* 0x000fc800078ef818 */
[----:B------:R-:W-:-:S05]  /*1950*/  LOP3.LUT R5, R5, 0x40000000, R26, 0xf8, !PT ;  /* 0x4000000005057812 */ /* 0x000fca00078ef81a */
[----:B------:R-:W-:Y:S02]  /*1960*/  IMAD R5, R0, -0x80000000, R5 ;  /* 0x8000000000057824 */ /* 0x000fe400078e0205 */
[----:B0-----:R-:W-:-:S05]  /*1970*/  IMAD.WIDE.U32 R2, R14, 0x4, R2 ;  /* 0x000000040e027825 */ /* 0x001fca00078e0002 */
[----:B------:R-:W-:Y:S01]  /*1980*/  STG.E desc[UR8][R2.64], R5 ;  /* 0x0000000502007986 */ /* 0x000fe2000c101908 */
[----:B------:R-:W-:Y:S05]  /*1990*/  EXIT ;  /* 0x000000000000794d */ /* 0x000fea0003800000 */
.L_x_3:
[----:B------:R-:W-:-:S00]  /*19a0*/  BRA `(.L_x_3) ;  /* 0xfffffffc00fc7947 */ /* 0x000fc0000383ffff */
[----:B------:R-:W-:-:S00]  /*19b0*/  NOP ;  /* 0x0000000000007918 */ /* 0x000fc00000000000 */
        /* <DEDUP_REMOVED lines=12> */
.L_x_4:


//--------------------- .nv.shared._Z21singleBlockLifeKernelPji --------------------------
	.section	.nv.shared._Z21singleBlockLifeKernelPji,"aw",@nobits
	.sectionflags	@""
.nv.shared._Z21singleBlockLifeKernelPji:
	.zero		2048


//--------------------- .nv.shared.reserved.0     --------------------------
	.section	.nv.shared.reserved.0,"aw",@nobits
	.weak		__nv_reservedSMEM_offset_0_alias
	.size		__nv_reservedSMEM_offset_0_alias, 0, 64
	.other		__nv_reservedSMEM_offset_0_alias,@"STO_CUDA_RESERVED_SHARED STV_DEFAULT"
__nv_reservedSMEM_offset_0_alias:
	.zero		0
	.zero		64


//--------------------- .nv.constant0._Z21singleBlockLifeKernelPji --------------------------
	.section	.nv.constant0._Z21singleBlockLifeKernelPji,"a",@progbits
	.sectionflags	@""
	.align	4
.nv.constant0._Z21singleBlockLifeKernelPji:
	.zero		908


//--------------------- SYMBOLS --------------------------

	.type		.nv.reservedSmem.offset0,@object
	.size		.nv.reservedSmem.offset0,0x4
	.type		.nv.reservedSmem.cap,@object
	.size		.nv.reservedSmem.cap,0x4
